//
// Generated by NVIDIA NVVM Compiler
//
// Compiler Build ID: CL-36424714
// Cuda compilation tools, release 13.0, V13.0.88
// Based on NVVM 20.0.0
//

.version 9.0
.target sm_100
.address_size 64

	// .globl	_Z10gpu_phase1Piiiiii
.extern .shared .align 16 .b8 shared_mem[];

.visible .entry _Z10gpu_phase1Piiiiii(
	.param .u64 .ptr .align 1 _Z10gpu_phase1Piiiiii_param_0,
	.param .u32 _Z10gpu_phase1Piiiiii_param_1,
	.param .u32 _Z10gpu_phase1Piiiiii_param_2,
	.param .u32 _Z10gpu_phase1Piiiiii_param_3,
	.param .u32 _Z10gpu_phase1Piiiiii_param_4,
	.param .u32 _Z10gpu_phase1Piiiiii_param_5
)
{
	.reg .pred 	%p<19>;
	.reg .b32 	%r<115>;
	.reg .b64 	%rd<5>;

	ld.param.u64 	%rd2, [_Z10gpu_phase1Piiiiii_param_0];
	ld.param.u32 	%r43, [_Z10gpu_phase1Piiiiii_param_1];
	ld.param.u32 	%r44, [_Z10gpu_phase1Piiiiii_param_2];
	ld.param.u32 	%r45, [_Z10gpu_phase1Piiiiii_param_3];
	ld.param.u32 	%r47, [_Z10gpu_phase1Piiiiii_param_4];
	ld.param.u32 	%r46, [_Z10gpu_phase1Piiiiii_param_5];
	cvta.to.global.u64 	%rd3, %rd2;
	mov.u32 	%r1, %tid.y;
	mov.u32 	%r2, %tid.x;
	mad.lo.s32 	%r48, %r43, %r1, %r2;
	mov.u32 	%r3, %ctaid.x;
	add.s32 	%r4, %r45, %r3;
	mad.lo.s32 	%r5, %r4, %r43, %r2;
	mov.u32 	%r49, %ctaid.y;
	add.s32 	%r6, %r47, %r49;
	mad.lo.s32 	%r7, %r6, %r43, %r1;
	mad.lo.s32 	%r50, %r7, %r46, %r5;
	mul.wide.s32 	%rd4, %r50, 4;
	add.s64 	%rd1, %rd3, %rd4;
	ld.global.u32 	%r51, [%rd1];
	shl.b32 	%r52, %r48, 2;
	mov.u32 	%r53, shared_mem;
	add.s32 	%r8, %r53, %r52;
	st.shared.u32 	[%r8], %r51;
	bar.sync 	0;
	mul.lo.s32 	%r9, %r44, %r43;
	setp.lt.s32 	%p2, %r43, 1;
	setp.ge.s32 	%p3, %r9, %r46;
	or.pred  	%p4, %p2, %p3;
	@%p4 bra 	$L__BB0_22;
	max.s32 	%r54, %r5, %r7;
	setp.lt.s32 	%p1, %r54, %r46;
	add.s32 	%r55, %r9, %r43;
	min.s32 	%r10, %r55, %r46;
	add.s32 	%r56, %r9, 1;
	max.s32 	%r11, %r10, %r56;
	sub.s32 	%r57, %r11, %r9;
	and.b32  	%r12, %r57, 3;
	setp.eq.s32 	%p5, %r12, 0;
	mov.u32 	%r114, %r9;
	@%p5 bra 	$L__BB0_7;
	sub.s32 	%r58, %r7, %r9;
	mul.lo.s32 	%r59, %r43, %r58;
	shl.b32 	%r60, %r59, 2;
	add.s32 	%r110, %r53, %r60;
	sub.s32 	%r62, %r4, %r44;
	mul.lo.s32 	%r63, %r43, %r62;
	shl.b32 	%r64, %r63, 2;
	shl.b32 	%r65, %r2, 2;
	add.s32 	%r66, %r64, %r65;
	add.s32 	%r109, %r53, %r66;
	shl.b32 	%r15, %r43, 2;
	neg.s32 	%r108, %r12;
	add.s32 	%r114, %r9, %r12;
	not.pred 	%p6, %p1;
$L__BB0_3:
	.pragma "nounroll";
	@%p6 bra 	$L__BB0_6;
	ld.shared.u32 	%r67, [%r109];
	ld.shared.u32 	%r68, [%r110];
	add.s32 	%r21, %r68, %r67;
	ld.shared.u32 	%r69, [%r8];
	setp.ge.s32 	%p7, %r21, %r69;
	@%p7 bra 	$L__BB0_6;
	st.shared.u32 	[%r8], %r21;
$L__BB0_6:
	bar.sync 	0;
	add.s32 	%r110, %r110, 4;
	add.s32 	%r109, %r109, %r15;
	add.s32 	%r108, %r108, 1;
	setp.ne.s32 	%p8, %r108, 0;
	@%p8 bra 	$L__BB0_3;
$L__BB0_7:
	sub.s32 	%r70, %r9, %r11;
	setp.gt.u32 	%p9, %r70, -4;
	@%p9 bra 	$L__BB0_22;
	add.s32 	%r71, %r3, %r114;
	add.s32 	%r72, %r71, %r45;
	not.b32 	%r73, %r43;
	mad.lo.s32 	%r74, %r44, %r73, %r72;
	mul.lo.s32 	%r75, %r43, %r74;
	shl.b32 	%r26, %r75, 2;
	shl.b32 	%r76, %r2, 2;
	add.s32 	%r113, %r53, %r76;
	shl.b32 	%r28, %r43, 4;
	sub.s32 	%r78, %r6, %r44;
	mad.lo.s32 	%r79, %r43, %r78, %r1;
	sub.s32 	%r80, %r79, %r44;
	mul.lo.s32 	%r81, %r43, %r80;
	shl.b32 	%r82, %r81, 2;
	shl.b32 	%r83, %r114, 2;
	add.s32 	%r84, %r82, %r83;
	add.s32 	%r85, %r84, %r53;
	add.s32 	%r112, %r85, 8;
	add.s32 	%r86, %r75, %r43;
	shl.b32 	%r30, %r86, 2;
	add.s32 	%r87, %r74, 3;
	mul.lo.s32 	%r88, %r43, %r87;
	shl.b32 	%r31, %r88, 2;
	add.s32 	%r89, %r74, 2;
	mul.lo.s32 	%r90, %r43, %r89;
	shl.b32 	%r32, %r90, 2;
	not.pred 	%p10, %p1;
$L__BB0_9:
	@%p10 bra 	$L__BB0_12;
	add.s32 	%r91, %r113, %r26;
	ld.shared.u32 	%r92, [%r91];
	ld.shared.u32 	%r93, [%r112+-8];
	add.s32 	%r36, %r93, %r92;
	ld.shared.u32 	%r94, [%r8];
	setp.ge.s32 	%p11, %r36, %r94;
	@%p11 bra 	$L__BB0_12;
	st.shared.u32 	[%r8], %r36;
$L__BB0_12:
	bar.sync 	0;
	@%p10 bra 	$L__BB0_15;
	add.s32 	%r95, %r113, %r30;
	ld.shared.u32 	%r96, [%r95];
	ld.shared.u32 	%r97, [%r112+-4];
	add.s32 	%r37, %r97, %r96;
	ld.shared.u32 	%r98, [%r8];
	setp.ge.s32 	%p13, %r37, %r98;
	@%p13 bra 	$L__BB0_15;
	st.shared.u32 	[%r8], %r37;
$L__BB0_15:
	bar.sync 	0;
	@%p10 bra 	$L__BB0_18;
	add.s32 	%r99, %r113, %r32;
	ld.shared.u32 	%r100, [%r99];
	ld.shared.u32 	%r101, [%r112];
	add.s32 	%r38, %r101, %r100;
	ld.shared.u32 	%r102, [%r8];
	setp.ge.s32 	%p15, %r38, %r102;
	@%p15 bra 	$L__BB0_18;
	st.shared.u32 	[%r8], %r38;
$L__BB0_18:
	bar.sync 	0;
	@%p10 bra 	$L__BB0_21;
	add.s32 	%r103, %r113, %r31;
	ld.shared.u32 	%r104, [%r103];
	ld.shared.u32 	%r105, [%r112+4];
	add.s32 	%r39, %r105, %r104;
	ld.shared.u32 	%r106, [%r8];
	setp.ge.s32 	%p17, %r39, %r106;
	@%p17 bra 	$L__BB0_21;
	st.shared.u32 	[%r8], %r39;
$L__BB0_21:
	bar.sync 	0;
	add.s32 	%r114, %r114, 4;
	add.s32 	%r113, %r113, %r28;
	add.s32 	%r112, %r112, 16;
	setp.lt.s32 	%p18, %r114, %r10;
	@%p18 bra 	$L__BB0_9;
$L__BB0_22:
	ld.shared.u32 	%r107, [%r8];
	st.global.u32 	[%rd1], %r107;
	ret;

}
	// .globl	_Z10gpu_phase2Piiiiiii
.visible .entry _Z10gpu_phase2Piiiiiii(
	.param .u64 .ptr .align 1 _Z10gpu_phase2Piiiiiii_param_0,
	.param .u32 _Z10gpu_phase2Piiiiiii_param_1,
	.param .u32 _Z10gpu_phase2Piiiiiii_param_2,
	.param .u32 _Z10gpu_phase2Piiiiiii_param_3,
	.param .u32 _Z10gpu_phase2Piiiiiii_param_4,
	.param .u32 _Z10gpu_phase2Piiiiiii_param_5,
	.param .u32 _Z10gpu_phase2Piiiiiii_param_6
)
{
	.reg .pred 	%p<29>;
	.reg .b32 	%r<190>;
	.reg .b64 	%rd<7>;

	ld.param.u64 	%rd2, [_Z10gpu_phase2Piiiiiii_param_0];
	ld.param.u32 	%r60, [_Z10gpu_phase2Piiiiiii_param_1];
	ld.param.u32 	%r61, [_Z10gpu_phase2Piiiiiii_param_2];
	ld.param.u32 	%r62, [_Z10gpu_phase2Piiiiiii_param_3];
	ld.param.u32 	%r65, [_Z10gpu_phase2Piiiiiii_param_4];
	ld.param.u32 	%r63, [_Z10gpu_phase2Piiiiiii_param_5];
	ld.param.u32 	%r64, [_Z10gpu_phase2Piiiiiii_param_6];
	cvta.to.global.u64 	%rd3, %rd2;
	mov.u32 	%r1, %tid.y;
	mov.u32 	%r2, %tid.x;
	mad.lo.s32 	%r66, %r60, %r1, %r2;
	mov.u32 	%r3, %ctaid.x;
	add.s32 	%r4, %r62, %r3;
	mov.u32 	%r67, %ctaid.y;
	add.s32 	%r5, %r65, %r67;
	mad.lo.s32 	%r6, %r4, %r60, %r2;
	mad.lo.s32 	%r7, %r5, %r60, %r1;
	mad.lo.s32 	%r68, %r7, %r63, %r6;
	mul.wide.s32 	%rd4, %r68, 4;
	add.s64 	%rd1, %rd3, %rd4;
	ld.global.u32 	%r69, [%rd1];
	mul.lo.s32 	%r8, %r60, %r60;
	add.s32 	%r70, %r66, %r8;
	shl.b32 	%r71, %r70, 2;
	mov.u32 	%r188, shared_mem;
	add.s32 	%r9, %r188, %r71;
	st.shared.u32 	[%r9], %r69;
	mul.lo.s32 	%r10, %r61, %r60;
	add.s32 	%r73, %r10, %r1;
	add.s32 	%r74, %r10, %r2;
	mad.lo.s32 	%r75, %r63, %r73, %r74;
	mul.wide.u32 	%rd5, %r75, 4;
	add.s64 	%rd6, %rd3, %rd5;
	ld.global.u32 	%r76, [%rd6];
	shl.b32 	%r77, %r66, 2;
	add.s32 	%r78, %r188, %r77;
	st.shared.u32 	[%r78], %r76;
	bar.sync 	0;
	setp.lt.s32 	%p2, %r60, 1;
	setp.ge.s32 	%p3, %r10, %r63;
	or.pred  	%p4, %p2, %p3;
	@%p4 bra 	$L__BB1_37;
	max.s32 	%r79, %r6, %r7;
	setp.lt.s32 	%p1, %r79, %r63;
	add.s32 	%r80, %r10, %r60;
	min.s32 	%r11, %r80, %r63;
	add.s32 	%r81, %r10, 1;
	max.s32 	%r12, %r11, %r81;
	sub.s32 	%r82, %r12, %r10;
	and.b32  	%r13, %r82, 3;
	setp.eq.s32 	%p5, %r13, 0;
	mov.u32 	%r189, %r10;
	@%p5 bra 	$L__BB1_10;
	add.s32 	%r83, %r1, %r61;
	add.s32 	%r84, %r83, %r60;
	sub.s32 	%r85, %r84, %r4;
	mul.lo.s32 	%r86, %r60, %r85;
	shl.b32 	%r87, %r86, 2;
	add.s32 	%r184, %r188, %r87;
	sub.s32 	%r89, %r4, %r61;
	mul.lo.s32 	%r90, %r60, %r89;
	shl.b32 	%r15, %r90, 2;
	shl.b32 	%r91, %r2, 2;
	add.s32 	%r183, %r188, %r91;
	shl.b32 	%r17, %r60, 2;
	sub.s32 	%r92, %r5, %r61;
	mad.lo.s32 	%r93, %r60, %r92, %r1;
	mul.lo.s32 	%r94, %r60, %r93;
	shl.b32 	%r95, %r94, 2;
	add.s32 	%r182, %r188, %r95;
	sub.s32 	%r96, %r61, %r5;
	mad.lo.s32 	%r97, %r8, %r96, %r8;
	shl.b32 	%r19, %r97, 2;
	neg.s32 	%r181, %r13;
	add.s32 	%r189, %r10, %r13;
	not.pred 	%p6, %p1;
$L__BB1_3:
	.pragma "nounroll";
	@%p6 bra 	$L__BB1_9;
	setp.eq.s32 	%p7, %r64, 1;
	@%p7 bra 	$L__BB1_7;
	add.s32 	%r98, %r183, %r19;
	ld.shared.u32 	%r99, [%r98];
	ld.shared.u32 	%r100, [%r182];
	add.s32 	%r26, %r100, %r99;
	ld.shared.u32 	%r101, [%r9];
	setp.ge.s32 	%p8, %r26, %r101;
	@%p8 bra 	$L__BB1_9;
	st.shared.u32 	[%r9], %r26;
	bra.uni 	$L__BB1_9;
$L__BB1_7:
	add.s32 	%r102, %r183, %r15;
	ld.shared.u32 	%r103, [%r102];
	ld.shared.u32 	%r104, [%r184];
	add.s32 	%r27, %r104, %r103;
	ld.shared.u32 	%r105, [%r9];
	setp.ge.s32 	%p9, %r27, %r105;
	@%p9 bra 	$L__BB1_9;
	st.shared.u32 	[%r9], %r27;
$L__BB1_9:
	bar.sync 	0;
	add.s32 	%r184, %r184, 4;
	add.s32 	%r183, %r183, %r17;
	add.s32 	%r182, %r182, 4;
	add.s32 	%r181, %r181, 1;
	setp.ne.s32 	%p10, %r181, 0;
	@%p10 bra 	$L__BB1_3;
$L__BB1_10:
	sub.s32 	%r106, %r10, %r12;
	setp.gt.u32 	%p11, %r106, -4;
	@%p11 bra 	$L__BB1_37;
	sub.s32 	%r108, 1, %r5;
	mad.lo.s32 	%r109, %r60, %r108, %r189;
	add.s32 	%r110, %r109, 3;
	mul.lo.s32 	%r111, %r60, %r110;
	shl.b32 	%r112, %r111, 2;
	shl.b32 	%r113, %r2, 2;
	add.s32 	%r33, %r112, %r113;
	shl.b32 	%r34, %r60, 4;
	add.s32 	%r114, %r3, %r189;
	add.s32 	%r115, %r114, %r62;
	not.b32 	%r116, %r60;
	mad.lo.s32 	%r117, %r61, %r116, %r115;
	add.s32 	%r118, %r117, 3;
	mul.lo.s32 	%r119, %r60, %r118;
	shl.b32 	%r120, %r119, 2;
	add.s32 	%r35, %r120, %r113;
	add.s32 	%r121, %r109, 2;
	mul.lo.s32 	%r122, %r60, %r121;
	shl.b32 	%r123, %r122, 2;
	add.s32 	%r36, %r123, %r113;
	add.s32 	%r124, %r117, 2;
	mul.lo.s32 	%r125, %r60, %r124;
	shl.b32 	%r126, %r125, 2;
	add.s32 	%r37, %r126, %r113;
	mul.lo.s32 	%r127, %r60, %r117;
	add.s32 	%r128, %r127, %r60;
	shl.b32 	%r129, %r128, 2;
	add.s32 	%r38, %r129, %r113;
	mul.lo.s32 	%r130, %r60, %r109;
	add.s32 	%r131, %r130, %r60;
	shl.b32 	%r132, %r131, 2;
	add.s32 	%r39, %r132, %r113;
	shl.b32 	%r133, %r130, 2;
	add.s32 	%r40, %r133, %r113;
	shl.b32 	%r134, %r127, 2;
	add.s32 	%r41, %r134, %r113;
	add.s32 	%r135, %r1, %r60;
	sub.s32 	%r136, %r135, %r4;
	mul.lo.s32 	%r137, %r60, %r136;
	shl.b32 	%r138, %r137, 2;
	shl.b32 	%r139, %r189, 2;
	add.s32 	%r140, %r138, %r139;
	add.s32 	%r141, %r140, %r188;
	add.s32 	%r187, %r141, 8;
	add.s32 	%r142, %r10, %r61;
	sub.s32 	%r143, %r7, %r142;
	mul.lo.s32 	%r144, %r60, %r143;
	shl.b32 	%r145, %r144, 2;
	add.s32 	%r146, %r145, %r139;
	add.s32 	%r147, %r146, %r188;
	add.s32 	%r186, %r147, 8;
	not.pred 	%p12, %p1;
$L__BB1_12:
	@%p12 bra 	$L__BB1_18;
	setp.ne.s32 	%p13, %r64, 1;
	@%p13 bra 	$L__BB1_16;
	add.s32 	%r152, %r188, %r41;
	ld.shared.u32 	%r153, [%r152];
	ld.shared.u32 	%r154, [%r187+-8];
	add.s32 	%r48, %r154, %r153;
	ld.shared.u32 	%r155, [%r9];
	setp.ge.s32 	%p15, %r48, %r155;
	@%p15 bra 	$L__BB1_18;
	st.shared.u32 	[%r9], %r48;
	bra.uni 	$L__BB1_18;
$L__BB1_16:
	add.s32 	%r148, %r188, %r40;
	ld.shared.u32 	%r149, [%r148];
	ld.shared.u32 	%r150, [%r186+-8];
	add.s32 	%r49, %r150, %r149;
	ld.shared.u32 	%r151, [%r9];
	setp.ge.s32 	%p14, %r49, %r151;
	@%p14 bra 	$L__BB1_18;
	st.shared.u32 	[%r9], %r49;
$L__BB1_18:
	bar.sync 	0;
	@%p12 bra 	$L__BB1_24;
	setp.eq.s32 	%p17, %r64, 1;
	@%p17 bra 	$L__BB1_22;
	add.s32 	%r156, %r188, %r39;
	ld.shared.u32 	%r157, [%r156];
	ld.shared.u32 	%r158, [%r186+-4];
	add.s32 	%r50, %r158, %r157;
	ld.shared.u32 	%r159, [%r9];
	setp.ge.s32 	%p18, %r50, %r159;
	@%p18 bra 	$L__BB1_24;
	st.shared.u32 	[%r9], %r50;
	bra.uni 	$L__BB1_24;
$L__BB1_22:
	add.s32 	%r160, %r188, %r38;
	ld.shared.u32 	%r161, [%r160];
	ld.shared.u32 	%r162, [%r187+-4];
	add.s32 	%r51, %r162, %r161;
	ld.shared.u32 	%r163, [%r9];
	setp.ge.s32 	%p19, %r51, %r163;
	@%p19 bra 	$L__BB1_24;
	st.shared.u32 	[%r9], %r51;
$L__BB1_24:
	bar.sync 	0;
	@%p12 bra 	$L__BB1_30;
	setp.eq.s32 	%p21, %r64, 1;
	@%p21 bra 	$L__BB1_28;
	add.s32 	%r164, %r188, %r36;
	ld.shared.u32 	%r165, [%r164];
	ld.shared.u32 	%r166, [%r186];
	add.s32 	%r52, %r166, %r165;
	ld.shared.u32 	%r167, [%r9];
	setp.ge.s32 	%p22, %r52, %r167;
	@%p22 bra 	$L__BB1_30;
	st.shared.u32 	[%r9], %r52;
	bra.uni 	$L__BB1_30;
$L__BB1_28:
	add.s32 	%r168, %r188, %r37;
	ld.shared.u32 	%r169, [%r168];
	ld.shared.u32 	%r170, [%r187];
	add.s32 	%r53, %r170, %r169;
	ld.shared.u32 	%r171, [%r9];
	setp.ge.s32 	%p23, %r53, %r171;
	@%p23 bra 	$L__BB1_30;
	st.shared.u32 	[%r9], %r53;
$L__BB1_30:
	bar.sync 	0;
	@%p12 bra 	$L__BB1_36;
	setp.eq.s32 	%p25, %r64, 1;
	@%p25 bra 	$L__BB1_34;
	add.s32 	%r172, %r188, %r33;
	ld.shared.u32 	%r173, [%r172];
	ld.shared.u32 	%r174, [%r186+4];
	add.s32 	%r54, %r174, %r173;
	ld.shared.u32 	%r175, [%r9];
	setp.ge.s32 	%p26, %r54, %r175;
	@%p26 bra 	$L__BB1_36;
	st.shared.u32 	[%r9], %r54;
	bra.uni 	$L__BB1_36;
$L__BB1_34:
	add.s32 	%r176, %r188, %r35;
	ld.shared.u32 	%r177, [%r176];
	ld.shared.u32 	%r178, [%r187+4];
	add.s32 	%r55, %r178, %r177;
	ld.shared.u32 	%r179, [%r9];
	setp.ge.s32 	%p27, %r55, %r179;
	@%p27 bra 	$L__BB1_36;
	st.shared.u32 	[%r9], %r55;
$L__BB1_36:
	bar.sync 	0;
	add.s32 	%r189, %r189, 4;
	add.s32 	%r188, %r188, %r34;
	add.s32 	%r187, %r187, 16;
	add.s32 	%r186, %r186, 16;
	setp.lt.s32 	%p28, %r189, %r11;
	@%p28 bra 	$L__BB1_12;
$L__BB1_37:
	ld.shared.u32 	%r180, [%r9];
	st.global.u32 	[%rd1], %r180;
	ret;

}
	// .globl	_Z10gpu_phase3Piiiiii
.visible .entry _Z10gpu_phase3Piiiiii(
	.param .u64 .ptr .align 1 _Z10gpu_phase3Piiiiii_param_0,
	.param .u32 _Z10gpu_phase3Piiiiii_param_1,
	.param .u32 _Z10gpu_phase3Piiiiii_param_2,
	.param .u32 _Z10gpu_phase3Piiiiii_param_3,
	.param .u32 _Z10gpu_phase3Piiiiii_param_4,
	.param .u32 _Z10gpu_phase3Piiiiii_param_5
)
{
	.reg .pred 	%p<19>;
	.reg .b32 	%r<121>;
	.reg .b64 	%rd<9>;

	ld.param.u64 	%rd2, [_Z10gpu_phase3Piiiiii_param_0];
	ld.param.u32 	%r41, [_Z10gpu_phase3Piiiiii_param_1];
	ld.param.u32 	%r42, [_Z10gpu_phase3Piiiiii_param_2];
	ld.param.u32 	%r44, [_Z10gpu_phase3Piiiiii_param_3];
	ld.param.u32 	%r45, [_Z10gpu_phase3Piiiiii_param_4];
	ld.param.u32 	%r43, [_Z10gpu_phase3Piiiiii_param_5];
	cvta.to.global.u64 	%rd3, %rd2;
	mov.u32 	%r1, %tid.y;
	mov.u32 	%r2, %tid.x;
	mad.lo.s32 	%r46, %r41, %r1, %r2;
	mov.u32 	%r47, %ctaid.x;
	add.s32 	%r48, %r44, %r47;
	mov.u32 	%r49, %ctaid.y;
	add.s32 	%r50, %r45, %r49;
	mad.lo.s32 	%r3, %r48, %r41, %r2;
	mad.lo.s32 	%r4, %r50, %r41, %r1;
	mul.lo.s32 	%r51, %r4, %r43;
	add.s32 	%r52, %r51, %r3;
	mul.wide.s32 	%rd4, %r52, 4;
	add.s64 	%rd1, %rd3, %rd4;
	ld.global.u32 	%r53, [%rd1];
	shl.b32 	%r54, %r46, 2;
	mov.u32 	%r55, shared_mem;
	add.s32 	%r5, %r55, %r54;
	st.shared.u32 	[%r5], %r53;
	mul.lo.s32 	%r6, %r42, %r41;
	add.s32 	%r56, %r6, %r2;
	add.s32 	%r57, %r56, %r51;
	mul.wide.u32 	%rd5, %r57, 4;
	add.s64 	%rd6, %rd3, %rd5;
	ld.global.u32 	%r58, [%rd6];
	mul.lo.s32 	%r7, %r41, %r41;
	shl.b32 	%r59, %r7, 2;
	add.s32 	%r60, %r5, %r59;
	st.shared.u32 	[%r60], %r58;
	add.s32 	%r61, %r6, %r1;
	mad.lo.s32 	%r62, %r43, %r61, %r3;
	mul.wide.u32 	%rd7, %r62, 4;
	add.s64 	%rd8, %rd3, %rd7;
	ld.global.u32 	%r63, [%rd8];
	add.s32 	%r64, %r60, %r59;
	st.shared.u32 	[%r64], %r63;
	bar.sync 	0;
	setp.lt.s32 	%p2, %r41, 1;
	setp.ge.s32 	%p3, %r6, %r43;
	or.pred  	%p4, %p2, %p3;
	@%p4 bra 	$L__BB2_22;
	max.s32 	%r65, %r3, %r4;
	setp.lt.s32 	%p1, %r65, %r43;
	add.s32 	%r66, %r6, %r41;
	min.s32 	%r8, %r66, %r43;
	add.s32 	%r67, %r6, 1;
	max.s32 	%r9, %r8, %r67;
	sub.s32 	%r68, %r9, %r6;
	and.b32  	%r10, %r68, 3;
	setp.eq.s32 	%p5, %r10, 0;
	mov.u32 	%r120, %r6;
	@%p5 bra 	$L__BB2_7;
	add.s32 	%r69, %r1, %r41;
	mul.lo.s32 	%r70, %r41, %r69;
	shl.b32 	%r71, %r70, 2;
	add.s32 	%r116, %r55, %r71;
	shl.b32 	%r73, %r7, 3;
	shl.b32 	%r74, %r2, 2;
	add.s32 	%r75, %r73, %r74;
	add.s32 	%r115, %r55, %r75;
	shl.b32 	%r13, %r41, 2;
	neg.s32 	%r114, %r10;
	add.s32 	%r120, %r6, %r10;
	not.pred 	%p6, %p1;
$L__BB2_3:
	.pragma "nounroll";
	@%p6 bra 	$L__BB2_6;
	ld.shared.u32 	%r76, [%r115];
	ld.shared.u32 	%r77, [%r116];
	add.s32 	%r19, %r77, %r76;
	ld.shared.u32 	%r78, [%r5];
	setp.ge.s32 	%p7, %r19, %r78;
	@%p7 bra 	$L__BB2_6;
	st.shared.u32 	[%r5], %r19;
$L__BB2_6:
	bar.sync 	0;
	add.s32 	%r116, %r116, 4;
	add.s32 	%r115, %r115, %r13;
	add.s32 	%r114, %r114, 1;
	setp.ne.s32 	%p8, %r114, 0;
	@%p8 bra 	$L__BB2_3;
$L__BB2_7:
	sub.s32 	%r79, %r6, %r9;
	setp.gt.u32 	%p9, %r79, -4;
	@%p9 bra 	$L__BB2_22;
	sub.s32 	%r80, 2, %r42;
	mad.lo.s32 	%r81, %r41, %r80, %r120;
	mul.lo.s32 	%r82, %r41, %r81;
	shl.b32 	%r24, %r82, 2;
	shl.b32 	%r83, %r2, 2;
	add.s32 	%r119, %r55, %r83;
	shl.b32 	%r26, %r41, 4;
	add.s32 	%r85, %r1, %r41;
	sub.s32 	%r86, %r85, %r42;
	mul.lo.s32 	%r87, %r41, %r86;
	shl.b32 	%r88, %r87, 2;
	shl.b32 	%r89, %r120, 2;
	add.s32 	%r90, %r88, %r89;
	add.s32 	%r91, %r90, %r55;
	add.s32 	%r118, %r91, 8;
	add.s32 	%r92, %r82, %r41;
	shl.b32 	%r28, %r92, 2;
	add.s32 	%r93, %r81, 3;
	mul.lo.s32 	%r94, %r41, %r93;
	shl.b32 	%r29, %r94, 2;
	add.s32 	%r95, %r81, 2;
	mul.lo.s32 	%r96, %r41, %r95;
	shl.b32 	%r30, %r96, 2;
	not.pred 	%p10, %p1;
$L__BB2_9:
	@%p10 bra 	$L__BB2_12;
	add.s32 	%r97, %r119, %r24;
	ld.shared.u32 	%r98, [%r97];
	ld.shared.u32 	%r99, [%r118+-8];
	add.s32 	%r34, %r99, %r98;
	ld.shared.u32 	%r100, [%r5];
	setp.ge.s32 	%p11, %r34, %r100;
	@%p11 bra 	$L__BB2_12;
	st.shared.u32 	[%r5], %r34;
$L__BB2_12:
	bar.sync 	0;
	@%p10 bra 	$L__BB2_15;
	add.s32 	%r101, %r119, %r28;
	ld.shared.u32 	%r102, [%r101];
	ld.shared.u32 	%r103, [%r118+-4];
	add.s32 	%r35, %r103, %r102;
	ld.shared.u32 	%r104, [%r5];
	setp.ge.s32 	%p13, %r35, %r104;
	@%p13 bra 	$L__BB2_15;
	st.shared.u32 	[%r5], %r35;
$L__BB2_15:
	bar.sync 	0;
	@%p10 bra 	$L__BB2_18;
	add.s32 	%r105, %r119, %r30;
	ld.shared.u32 	%r106, [%r105];
	ld.shared.u32 	%r107, [%r118];
	add.s32 	%r36, %r107, %r106;
	ld.shared.u32 	%r108, [%r5];
	setp.ge.s32 	%p15, %r36, %r108;
	@%p15 bra 	$L__BB2_18;
	st.shared.u32 	[%r5], %r36;
$L__BB2_18:
	bar.sync 	0;
	@%p10 bra 	$L__BB2_21;
	add.s32 	%r109, %r119, %r29;
	ld.shared.u32 	%r110, [%r109];
	ld.shared.u32 	%r111, [%r118+4];
	add.s32 	%r37, %r111, %r110;
	ld.shared.u32 	%r112, [%r5];
	setp.ge.s32 	%p17, %r37, %r112;
	@%p17 bra 	$L__BB2_21;
	st.shared.u32 	[%r5], %r37;
$L__BB2_21:
	bar.sync 	0;
	add.s32 	%r120, %r120, 4;
	add.s32 	%r119, %r119, %r26;
	add.s32 	%r118, %r118, 16;
	setp.lt.s32 	%p18, %r120, %r8;
	@%p18 bra 	$L__BB2_9;
$L__BB2_22:
	ld.shared.u32 	%r113, [%r5];
	st.global.u32 	[%rd1], %r113;
	ret;

}


// ===== COMPILED SASS (sm_100) =====

	.target	sm_100

	.elftype	@"ET_EXEC"


//--------------------- .note.nv.tkinfo           --------------------------
	.section	.note.nv.tkinfo,"",@"SHT_NOTE"
	.sectionflags	@"SHF_NOTE_NV_TKINFO"
	.tkinfo
        /*0018*/ 	.word	0x00000002
        /*0030*/ 	.string	""
        /*0030*/ 	.string	"ptxas"
        /*0030*/ 	.string	"Cuda compilation tools, release 13.0, V13.0.88"
        /*0030*/ 	.string	"Build cuda_13.0.r13.0/compiler.36424714_0"
        /*0030*/ 	.string	"-arch sm_100 -m 64 "



//--------------------- .note.nv.cuinfo           --------------------------
	.section	.note.nv.cuinfo,"",@"SHT_NOTE"
	.sectionflags	@"SHF_NOTE_NV_CUINFO"
        /*0018*/ 	.short	0x0002
        /*001a*/ 	.short	0x0064
        /*001c*/ 	.short	0x0082
	.zero		2


//--------------------- .nv.info                  --------------------------
	.section	.nv.info,"",@"SHT_CUDA_INFO"
	.align	4


	//----- nvinfo : EIATTR_REGCOUNT
	.align		4
        /*0000*/ 	.byte	0x04, 0x2f
        /*0002*/ 	.short	(.L_1 - .L_0)
	.align		4
.L_0:
        /*0004*/ 	.word	index@(_Z10gpu_phase1Piiiiii)
        /*0008*/ 	.word	0x00000014


	//----- nvinfo : EIATTR_FRAME_SIZE
	.align		4
.L_1:
        /*000c*/ 	.byte	0x04, 0x11
        /*000e*/ 	.short	(.L_3 - .L_2)
	.align		4
.L_2:
        /*0010*/ 	.word	index@(_Z10gpu_phase1Piiiiii)
        /*0014*/ 	.word	0x00000000


	//----- nvinfo : EIATTR_REGCOUNT
	.align		4
.L_3:
        /*0018*/ 	.byte	0x04, 0x2f
        /*001a*/ 	.short	(.L_5 - .L_4)
	.align		4
.L_4:
        /*001c*/ 	.word	index@(_Z10gpu_phase2Piiiiiii)
        /*0020*/ 	.word	0x0000001a


	//----- nvinfo : EIATTR_FRAME_SIZE
	.align		4
.L_5:
        /*0024*/ 	.byte	0x04, 0x11
        /*0026*/ 	.short	(.L_7 - .L_6)
	.align		4
.L_6:
        /*0028*/ 	.word	index@(_Z10gpu_phase2Piiiiiii)
        /*002c*/ 	.word	0x00000000


	//----- nvinfo : EIATTR_REGCOUNT
	.align		4
.L_7:
        /*0030*/ 	.byte	0x04, 0x2f
        /*0032*/ 	.short	(.L_9 - .L_8)
	.align		4
.L_8:
        /*0034*/ 	.word	index@(_Z10gpu_phase3Piiiiii)
        /*0038*/ 	.word	0x00000016


	//----- nvinfo : EIATTR_FRAME_SIZE
	.align		4
.L_9:
        /*003c*/ 	.byte	0x04, 0x11
        /*003e*/ 	.short	(.L_11 - .L_10)
	.align		4
.L_10:
        /*0040*/ 	.word	index@(_Z10gpu_phase3Piiiiii)
        /*0044*/ 	.word	0x00000000


	//----- nvinfo : EIATTR_MIN_STACK_SIZE
	.align		4
.L_11:
        /*0048*/ 	.byte	0x04, 0x12
        /*004a*/ 	.short	(.L_13 - .L_12)
	.align		4
.L_12:
        /*004c*/ 	.word	index@(_Z10gpu_phase3Piiiiii)
        /*0050*/ 	.word	0x00000000


	//----- nvinfo : EIATTR_MIN_STACK_SIZE
	.align		4
.L_13:
        /*0054*/ 	.byte	0x04, 0x12
        /*0056*/ 	.short	(.L_15 - .L_14)
	.align		4
.L_14:
        /*0058*/ 	.word	index@(_Z10gpu_phase2Piiiiiii)
        /*005c*/ 	.word	0x00000000


	//----- nvinfo : EIATTR_MIN_STACK_SIZE
	.align		4
.L_15:
        /*0060*/ 	.byte	0x04, 0x12
        /*0062*/ 	.short	(.L_17 - .L_16)
	.align		4
.L_16:
        /*0064*/ 	.word	index@(_Z10gpu_phase1Piiiiii)
        /*0068*/ 	.word	0x00000000
.L_17:


//--------------------- .nv.compat                --------------------------
	.section	.nv.compat,"",@"SHT_CUDA_COMPAT_INFO"
	.align	4
        /*0000*/ 	.byte	0x02, 0x09, 0x00, 0x00, 0x02, 0x02, 0x01, 0x00, 0x02, 0x05, 0x05, 0x00, 0x03, 0x07, 0x01, 0x01
        /*0010*/ 	.byte	0x02, 0x03, 0x00, 0x00, 0x02, 0x06, 0x01, 0x00, 0x04, 0x0b, 0x08, 0x00, 0x09, 0x00, 0x00, 0x00
        /*0020*/ 	.byte	0x00, 0x00, 0x00, 0x00


//--------------------- .nv.info._Z10gpu_phase3Piiiiii --------------------------
	.section	.nv.info._Z10gpu_phase3Piiiiii,"",@"SHT_CUDA_INFO"
	.sectionflags	@""
	.align	4


	//----- nvinfo : EIATTR_CUDA_API_VERSION
	.align		4
        /*0000*/ 	.byte	0x04, 0x37
        /*0002*/ 	.short	(.L_19 - .L_18)
.L_18:
        /*0004*/ 	.word	0x00000082


	//----- nvinfo : EIATTR_KPARAM_INFO
	.align		4
.L_19:
        /*0008*/ 	.byte	0x04, 0x17
        /*000a*/ 	.short	(.L_21 - .L_20)
.L_20:
        /*000c*/ 	.word	0x00000000
        /*0010*/ 	.short	0x0005
        /*0012*/ 	.short	0x0018
        /*0014*/ 	.byte	0x00, 0xf0, 0x11, 0x00


	//----- nvinfo : EIATTR_KPARAM_INFO
	.align		4
.L_21:
        /*0018*/ 	.byte	0x04, 0x17
        /*001a*/ 	.short	(.L_23 - .L_22)
.L_22:
        /*001c*/ 	.word	0x00000000
        /*0020*/ 	.short	0x0004
        /*0022*/ 	.short	0x0014
        /*0024*/ 	.byte	0x00, 0xf0, 0x11, 0x00


	//----- nvinfo : EIATTR_KPARAM_INFO
	.align		4
.L_23:
        /*0028*/ 	.byte	0x04, 0x17
        /*002a*/ 	.short	(.L_25 - .L_24)
.L_24:
        /*002c*/ 	.word	0x00000000
        /*0030*/ 	.short	0x0003
        /*0032*/ 	.short	0x0010
        /*0034*/ 	.byte	0x00, 0xf0, 0x11, 0x00


	//----- nvinfo : EIATTR_KPARAM_INFO
	.align		4
.L_25:
        /*0038*/ 	.byte	0x04, 0x17
        /*003a*/ 	.short	(.L_27 - .L_26)
.L_26:
        /*003c*/ 	.word	0x00000000
        /*0040*/ 	.short	0x0002
        /*0042*/ 	.short	0x000c
        /*0044*/ 	.byte	0x00, 0xf0, 0x11, 0x00


	//----- nvinfo : EIATTR_KPARAM_INFO
	.align		4
.L_27:
        /*0048*/ 	.byte	0x04, 0x17
        /*004a*/ 	.short	(.L_29 - .L_28)
.L_28:
        /*004c*/ 	.word	0x00000000
        /*0050*/ 	.short	0x0001
        /*0052*/ 	.short	0x0008
        /*0054*/ 	.byte	0x00, 0xf0, 0x11, 0x00


	//----- nvinfo : EIATTR_KPARAM_INFO
	.align		4
.L_29:
        /*0058*/ 	.byte	0x04, 0x17
        /*005a*/ 	.short	(.L_31 - .L_30)
.L_30:
        /*005c*/ 	.word	0x00000000
        /*0060*/ 	.short	0x0000
        /*0062*/ 	.short	0x0000
        /*0064*/ 	.byte	0x00, 0xf5, 0x21, 0x00


	//----- nvinfo : EIATTR_SPARSE_MMA_MASK
	.align		4
.L_31:
        /*0068*/ 	.byte	0x03, 0x50
        /*006a*/ 	.short	0x0000


	//----- nvinfo : EIATTR_MAXREG_COUNT
	.align		4
        /*006c*/ 	.byte	0x03, 0x1b
        /*006e*/ 	.short	0x00ff


	//----- nvinfo : EIATTR_NUM_BARRIERS
	.align		4
        /*0070*/ 	.byte	0x02, 0x4c
        /*0072*/ 	.byte	0x01
	.zero		1


	//----- nvinfo : EIATTR_MERCURY_ISA_VERSION
	.align		4
        /*0074*/ 	.byte	0x03, 0x5f
        /*0076*/ 	.short	0x0101


	//----- nvinfo : EIATTR_VRC_CTA_INIT_COUNT
	.align		4
        /*0078*/ 	.byte	0x02, 0x4a
	.zero		1
	.zero		1


	//----- nvinfo : EIATTR_EXIT_INSTR_OFFSETS
	.align		4
        /*007c*/ 	.byte	0x04, 0x1c
        /*007e*/ 	.short	(.L_33 - .L_32)


	//   ....[0]....
.L_32:
        /*0080*/ 	.word	0x000008f0


	//----- nvinfo : EIATTR_CRS_STACK_SIZE
	.align		4
.L_33:
        /*0084*/ 	.byte	0x04, 0x1e
        /*0086*/ 	.short	(.L_35 - .L_34)
.L_34:
        /*0088*/ 	.word	0x00000000


	//----- nvinfo : EIATTR_CBANK_PARAM_SIZE
	.align		4
.L_35:
        /*008c*/ 	.byte	0x03, 0x19
        /*008e*/ 	.short	0x001c


	//----- nvinfo : EIATTR_PARAM_CBANK
	.align		4
        /*0090*/ 	.byte	0x04, 0x0a
        /*0092*/ 	.short	(.L_37 - .L_36)
	.align		4
.L_36:
        /*0094*/ 	.word	index@(.nv.constant0._Z10gpu_phase3Piiiiii)
        /*0098*/ 	.short	0x0380
        /*009a*/ 	.short	0x001c


	//----- nvinfo : EIATTR_SW_WAR
	.align		4
.L_37:
        /*009c*/ 	.byte	0x04, 0x36
        /*009e*/ 	.short	(.L_39 - .L_38)
.L_38:
        /*00a0*/ 	.word	0x00000008
.L_39:


//--------------------- .nv.info._Z10gpu_phase2Piiiiiii --------------------------
	.section	.nv.info._Z10gpu_phase2Piiiiiii,"",@"SHT_CUDA_INFO"
	.sectionflags	@""
	.align	4


	//----- nvinfo : EIATTR_CUDA_API_VERSION
	.align		4
        /*0000*/ 	.byte	0x04, 0x37
        /*0002*/ 	.short	(.L_41 - .L_40)
.L_40:
        /*0004*/ 	.word	0x00000082


	//----- nvinfo : EIATTR_KPARAM_INFO
	.align		4
.L_41:
        /*0008*/ 	.byte	0x04, 0x17
        /*000a*/ 	.short	(.L_43 - .L_42)
.L_42:
        /*000c*/ 	.word	0x00000000
        /*0010*/ 	.short	0x0006
        /*0012*/ 	.short	0x001c
        /*0014*/ 	.byte	0x00, 0xf0, 0x11, 0x00


	//----- nvinfo : EIATTR_KPARAM_INFO
	.align		4
.L_43:
        /*0018*/ 	.byte	0x04, 0x17
        /*001a*/ 	.short	(.L_45 - .L_44)
.L_44:
        /*001c*/ 	.word	0x00000000
        /*0020*/ 	.short	0x0005
        /*0022*/ 	.short	0x0018
        /*0024*/ 	.byte	0x00, 0xf0, 0x11, 0x00


	//----- nvinfo : EIATTR_KPARAM_INFO
	.align		4
.L_45:
        /*0028*/ 	.byte	0x04, 0x17
        /*002a*/ 	.short	(.L_47 - .L_46)
.L_46:
        /*002c*/ 	.word	0x00000000
        /*0030*/ 	.short	0x0004
        /*0032*/ 	.short	0x0014
        /*0034*/ 	.byte	0x00, 0xf0, 0x11, 0x00


	//----- nvinfo : EIATTR_KPARAM_INFO
	.align		4
.L_47:
        /*0038*/ 	.byte	0x04, 0x17
        /*003a*/ 	.short	(.L_49 - .L_48)
.L_48:
        /*003c*/ 	.word	0x00000000
        /*0040*/ 	.short	0x0003
        /*0042*/ 	.short	0x0010
        /*0044*/ 	.byte	0x00, 0xf0, 0x11, 0x00


	//----- nvinfo : EIATTR_KPARAM_INFO
	.align		4
.L_49:
        /*0048*/ 	.byte	0x04, 0x17
        /*004a*/ 	.short	(.L_51 - .L_50)
.L_50:
        /*004c*/ 	.word	0x00000000
        /*0050*/ 	.short	0x0002
        /*0052*/ 	.short	0x000c
        /*0054*/ 	.byte	0x00, 0xf0, 0x11, 0x00


	//----- nvinfo : EIATTR_KPARAM_INFO
	.align		4
.L_51:
        /*0058*/ 	.byte	0x04, 0x17
        /*005a*/ 	.short	(.L_53 - .L_52)
.L_52:
        /*005c*/ 	.word	0x00000000
        /*0060*/ 	.short	0x0001
        /*0062*/ 	.short	0x0008
        /*0064*/ 	.byte	0x00, 0xf0, 0x11, 0x00


	//----- nvinfo : EIATTR_KPARAM_INFO
	.align		4
.L_53:
        /*0068*/ 	.byte	0x04, 0x17
        /*006a*/ 	.short	(.L_55 - .L_54)
.L_54:
        /*006c*/ 	.word	0x00000000
        /*0070*/ 	.short	0x0000
        /*0072*/ 	.short	0x0000
        /*0074*/ 	.byte	0x00, 0xf5, 0x21, 0x00


	//----- nvinfo : EIATTR_SPARSE_MMA_MASK
	.align		4
.L_55:
        /*0078*/ 	.byte	0x03, 0x50
        /*007a*/ 	.short	0x0000


	//----- nvinfo : EIATTR_MAXREG_COUNT
	.align		4
        /*007c*/ 	.byte	0x03, 0x1b
        /*007e*/ 	.short	0x00ff


	//----- nvinfo : EIATTR_NUM_BARRIERS
	.align		4
        /*0080*/ 	.byte	0x02, 0x4c
        /*0082*/ 	.byte	0x01
	.zero		1


	//----- nvinfo : EIATTR_MERCURY_ISA_VERSION
	.align		4
        /*0084*/ 	.byte	0x03, 0x5f
        /*0086*/ 	.short	0x0101


	//----- nvinfo : EIATTR_VRC_CTA_INIT_COUNT
	.align		4
        /*0088*/ 	.byte	0x02, 0x4a
	.zero		1
	.zero		1


	//----- nvinfo : EIATTR_EXIT_INSTR_OFFSETS
	.align		4
        /*008c*/ 	.byte	0x04, 0x1c
        /*008e*/ 	.short	(.L_57 - .L_56)


	//   ....[0]....
.L_56:
        /*0090*/ 	.word	0x00000df0


	//----- nvinfo : EIATTR_CRS_STACK_SIZE
	.align		4
.L_57:
        /*0094*/ 	.byte	0x04, 0x1e
        /*0096*/ 	.short	(.L_59 - .L_58)
.L_58:
        /*0098*/ 	.word	0x00000000


	//----- nvinfo : EIATTR_CBANK_PARAM_SIZE
	.align		4
.L_59:
        /*009c*/ 	.byte	0x03, 0x19
        /*009e*/ 	.short	0x0020


	//----- nvinfo : EIATTR_PARAM_CBANK
	.align		4
        /*00a0*/ 	.byte	0x04, 0x0a
        /*00a2*/ 	.short	(.L_61 - .L_60)
	.align		4
.L_60:
        /*00a4*/ 	.word	index@(.nv.constant0._Z10gpu_phase2Piiiiiii)
        /*00a8*/ 	.short	0x0380
        /*00aa*/ 	.short	0x0020


	//----- nvinfo : EIATTR_SW_WAR
	.align		4
.L_61:
        /*00ac*/ 	.byte	0x04, 0x36
        /*00ae*/ 	.short	(.L_63 - .L_62)
.L_62:
        /*00b0*/ 	.word	0x00000008
.L_63:


//--------------------- .nv.info._Z10gpu_phase1Piiiiii --------------------------
	.section	.nv.info._Z10gpu_phase1Piiiiii,"",@"SHT_CUDA_INFO"
	.sectionflags	@""
	.align	4


	//----- nvinfo : EIATTR_CUDA_API_VERSION
	.align		4
        /*0000*/ 	.byte	0x04, 0x37
        /*0002*/ 	.short	(.L_65 - .L_64)
.L_64:
        /*0004*/ 	.word	0x00000082


	//----- nvinfo : EIATTR_KPARAM_INFO
	.align		4
.L_65:
        /*0008*/ 	.byte	0x04, 0x17
        /*000a*/ 	.short	(.L_67 - .L_66)
.L_66:
        /*000c*/ 	.word	0x00000000
        /*0010*/ 	.short	0x0005
        /*0012*/ 	.short	0x0018
        /*0014*/ 	.byte	0x00, 0xf0, 0x11, 0x00


	//----- nvinfo : EIATTR_KPARAM_INFO
	.align		4
.L_67:
        /*0018*/ 	.byte	0x04, 0x17
        /*001a*/ 	.short	(.L_69 - .L_68)
.L_68:
        /*001c*/ 	.word	0x00000000
        /*0020*/ 	.short	0x0004
        /*0022*/ 	.short	0x0014
        /*0024*/ 	.byte	0x00, 0xf0, 0x11, 0x00


	//----- nvinfo : EIATTR_KPARAM_INFO
	.align		4
.L_69:
        /*0028*/ 	.byte	0x04, 0x17
        /*002a*/ 	.short	(.L_71 - .L_70)
.L_70:
        /*002c*/ 	.word	0x00000000
        /*0030*/ 	.short	0x0003
        /*0032*/ 	.short	0x0010
        /*0034*/ 	.byte	0x00, 0xf0, 0x11, 0x00


	//----- nvinfo : EIATTR_KPARAM_INFO
	.align		4
.L_71:
        /*0038*/ 	.byte	0x04, 0x17
        /*003a*/ 	.short	(.L_73 - .L_72)
.L_72:
        /*003c*/ 	.word	0x00000000
        /*0040*/ 	.short	0x0002
        /*0042*/ 	.short	0x000c
        /*0044*/ 	.byte	0x00, 0xf0, 0x11, 0x00


	//----- nvinfo : EIATTR_KPARAM_INFO
	.align		4
.L_73:
        /*0048*/ 	.byte	0x04, 0x17
        /*004a*/ 	.short	(.L_75 - .L_74)
.L_74:
        /*004c*/ 	.word	0x00000000
        /*0050*/ 	.short	0x0001
        /*0052*/ 	.short	0x0008
        /*0054*/ 	.byte	0x00, 0xf0, 0x11, 0x00


	//----- nvinfo : EIATTR_KPARAM_INFO
	.align		4
.L_75:
        /*0058*/ 	.byte	0x04, 0x17
        /*005a*/ 	.short	(.L_77 - .L_76)
.L_76:
        /*005c*/ 	.word	0x00000000
        /*0060*/ 	.short	0x0000
        /*0062*/ 	.short	0x0000
        /*0064*/ 	.byte	0x00, 0xf5, 0x21, 0x00


	//----- nvinfo : EIATTR_SPARSE_MMA_MASK
	.align		4
.L_77:
        /*0068*/ 	.byte	0x03, 0x50
        /*006a*/ 	.short	0x0000


	//----- nvinfo : EIATTR_MAXREG_COUNT
	.align		4
        /*006c*/ 	.byte	0x03, 0x1b
        /*006e*/ 	.short	0x00ff


	//----- nvinfo : EIATTR_NUM_BARRIERS
	.align		4
        /*0070*/ 	.byte	0x02, 0x4c
        /*0072*/ 	.byte	0x01
	.zero		1


	//----- nvinfo : EIATTR_MERCURY_ISA_VERSION
	.align		4
        /*0074*/ 	.byte	0x03, 0x5f
        /*0076*/ 	.short	0x0101


	//----- nvinfo : EIATTR_VRC_CTA_INIT_COUNT
	.align		4
        /*0078*/ 	.byte	0x02, 0x4a
	.zero		1
	.zero		1


	//----- nvinfo : EIATTR_EXIT_INSTR_OFFSETS
	.align		4
        /*007c*/ 	.byte	0x04, 0x1c
        /*007e*/ 	.short	(.L_79 - .L_78)


	//   ....[0]....
.L_78:
        /*0080*/ 	.word	0x00000880


	//----- nvinfo : EIATTR_CRS_STACK_SIZE
	.align		4
.L_79:
        /*0084*/ 	.byte	0x04, 0x1e
        /*0086*/ 	.short	(.L_81 - .L_80)
.L_80:
        /*0088*/ 	.word	0x00000000


	//----- nvinfo : EIATTR_CBANK_PARAM_SIZE
	.align		4
.L_81:
        /*008c*/ 	.byte	0x03, 0x19
        /*008e*/ 	.short	0x001c


	//----- nvinfo : EIATTR_PARAM_CBANK
	.align		4
        /*0090*/ 	.byte	0x04, 0x0a
        /*0092*/ 	.short	(.L_83 - .L_82)
	.align		4
.L_82:
        /*0094*/ 	.word	index@(.nv.constant0._Z10gpu_phase1Piiiiii)
        /*0098*/ 	.short	0x0380
        /*009a*/ 	.short	0x001c


	//----- nvinfo : EIATTR_SW_WAR
	.align		4
.L_83:
        /*009c*/ 	.byte	0x04, 0x36
        /*009e*/ 	.short	(.L_85 - .L_84)
.L_84:
        /*00a0*/ 	.word	0x00000008
.L_85:


//--------------------- .nv.callgraph             --------------------------
	.section	.nv.callgraph,"",@"SHT_CUDA_CALLGRAPH"
	.align	4
	.sectionentsize	8
	.align		4
        /*0000*/ 	.word	0x00000000
	.align		4
        /*0004*/ 	.word	0xffffffff
	.align		4
        /*0008*/ 	.word	0x00000000
	.align		4
        /*000c*/ 	.word	0xfffffffe
	.align		4
        /*0010*/ 	.word	0x00000000
	.align		4
        /*0014*/ 	.word	0xfffffffd
	.align		4
        /*0018*/ 	.word	0x00000000
	.align		4
        /*001c*/ 	.word	0xfffffffc


//--------------------- .text._Z10gpu_phase3Piiiiii --------------------------
	.section	.text._Z10gpu_phase3Piiiiii,"ax",@progbits
	.align	128
        .global         _Z10gpu_phase3Piiiiii
        .type           _Z10gpu_phase3Piiiiii,@function
        .size           _Z10gpu_phase3Piiiiii,(.L_x_50 - _Z10gpu_phase3Piiiiii)
        .other          _Z10gpu_phase3Piiiiii,@"STO_CUDA_ENTRY STV_DEFAULT"
_Z10gpu_phase3Piiiiii:
.text._Z10gpu_phase3Piiiiii:
[----:B------:R-:W-:Y:S01]  /*0000*/  LDC R1, c[0x0][0x37c] ;  /* 0x0000df00ff017b82 */ /* 0x000fe20000000800 */
[----:B------:R-:W0:Y:S07]  /*0010*/  S2R R9, SR_TID.Y ;  /* 0x0000000000097919 */ /* 0x000e2e0000002200 */
[----:B------:R-:W1:Y:S01]  /*0020*/  S2UR UR4, SR_CTAID.X ;  /* 0x00000000000479c3 */ /* 0x000e620000002500 */
[----:B------:R-:W2:Y:S01]  /*0030*/  LDCU.64 UR8, c[0x0][0x388] ;  /* 0x00007100ff0877ac */ /* 0x000ea20008000a00 */
[----:B------:R-:W3:Y:S01]  /*0040*/  S2R R5, SR_TID.X ;  /* 0x0000000000057919 */ /* 0x000ee20000002100 */
[----:B------:R-:W1:Y:S05]  /*0050*/  LDCU.64 UR6, c[0x0][0x390] ;  /* 0x00007200ff0677ac */ /* 0x000e6a0008000a00 */
[----:B------:R-:W4:Y:S08]  /*0060*/  S2UR UR5, SR_CTAID.Y ;  /* 0x00000000000579c3 */ /* 0x000f300000002600 */
[----:B------:R-:W5:Y:S01]  /*0070*/  LDC R11, c[0x0][0x398] ;  /* 0x0000e600ff0b7b82 */ /* 0x000f620000000800 */
[----:B--2---:R-:W-:-:S04]  /*0080*/  IMAD.U32 R0, RZ, RZ, UR8 ;  /* 0x00000008ff007e24 */ /* 0x004fc8000f8e00ff */
[----:B------:R-:W-:-:S03]  /*0090*/  IMAD R4, R0, UR9, RZ ;  /* 0x0000000900047c24 */ /* 0x000fc6000f8e02ff */
[----:B------:R-:W2:Y:S01]  /*00a0*/  LDC.64 R6, c[0x0][0x380] ;  /* 0x0000e000ff067b82 */ /* 0x000ea20000000a00 */
[----:B-1----:R-:W-:Y:S01]  /*00b0*/  UIADD3 UR4, UPT, UPT, UR4, UR6, URZ ;  /* 0x0000000604047290 */ /* 0x002fe2000fffe0ff */
[----:B0-----:R-:W-:Y:S01]  /*00c0*/  IADD3 R12, PT, PT, R4, R9, RZ ;  /* 0x00000009040c7210 */ /* 0x001fe20007ffe0ff */
[----:B----4-:R-:W-:Y:S01]  /*00d0*/  UIADD3 UR5, UPT, UPT, UR5, UR7, URZ ;  /* 0x0000000705057290 */ /* 0x010fe2000fffe0ff */
[----:B------:R-:W0:Y:S03]  /*00e0*/  LDCU.64 UR6, c[0x0][0x358] ;  /* 0x00006b00ff0677ac */ /* 0x000e260008000a00 */
[--C-:B---3--:R-:W-:Y:S02]  /*00f0*/  IMAD R8, R0, UR4, R5.reuse ;  /* 0x0000000400087c24 */ /* 0x108fe4000f8e0205 */
[----:B------:R-:W-:Y:S02]  /*0100*/  IMAD.IADD R2, R4, 0x1, R5 ;  /* 0x0000000104027824 */ /* 0x000fe400078e0205 */
[----:B------:R-:W-:-:S02]  /*0110*/  IMAD R10, R0, UR5, R9 ;  /* 0x00000005000a7c24 */ /* 0x000fc4000f8e0209 */
[-CC-:B-----5:R-:W-:Y:S02]  /*0120*/  IMAD R15, R12, R11.reuse, R8.reuse ;  /* 0x0000000b0c0f7224 */ /* 0x1a0fe400078e0208 */
[CC--:B------:R-:W-:Y:S02]  /*0130*/  IMAD R3, R10.reuse, R11.reuse, R8 ;  /* 0x0000000b0a037224 */ /* 0x0c0fe400078e0208 */
[----:B------:R-:W-:Y:S02]  /*0140*/  IMAD R13, R10, R11, R2 ;  /* 0x0000000b0a0d7224 */ /* 0x000fe400078e0202 */
[----:B--2---:R-:W-:-:S04]  /*0150*/  IMAD.WIDE R2, R3, 0x4, R6 ;  /* 0x0000000403027825 */ /* 0x004fc800078e0206 */
[----:B------:R-:W-:-:S04]  /*0160*/  IMAD.WIDE.U32 R12, R13, 0x4, R6 ;  /* 0x000000040d0c7825 */ /* 0x000fc800078e0006 */
[----:B------:R-:W-:Y:S02]  /*0170*/  IMAD.WIDE.U32 R14, R15, 0x4, R6 ;  /* 0x000000040f0e7825 */ /* 0x000fe400078e0006 */
[----:B0-----:R-:W2:Y:S04]  /*0180*/  LDG.E R7, desc[UR6][R2.64] ;  /* 0x0000000602077981 */ /* 0x001ea8000c1e1900 */
[----:B------:R-:W3:Y:S04]  /*0190*/  LDG.E R12, desc[UR6][R12.64] ;  /* 0x000000060c0c7981 */ /* 0x000ee8000c1e1900 */
[----:B------:R-:W4:Y:S01]  /*01a0*/  LDG.E R14, desc[UR6][R14.64] ;  /* 0x000000060e0e7981 */ /* 0x000f22000c1e1900 */
[----:B------:R-:W0:Y:S01]  /*01b0*/  S2UR UR5, SR_CgaCtaId ;  /* 0x00000000000579c3 */ /* 0x000e220000008800 */
[----:B------:R-:W-:Y:S01]  /*01c0*/  UMOV UR4, 0x400 ;  /* 0x0000040000047882 */ /* 0x000fe20000000000 */
[-C--:B------:R-:W-:Y:S01]  /*01d0*/  IMAD R6, R9, R0.reuse, R5 ;  /* 0x0000000009067224 */ /* 0x080fe200078e0205 */
[----:B------:R-:W-:Y:S01]  /*01e0*/  ISETP.GE.AND P0, PT, R4, R11, PT ;  /* 0x0000000b0400720c */ /* 0x000fe20003f06270 */
[----:B------:R-:W-:-:S03]  /*01f0*/  IMAD R16, R0, R0, RZ ;  /* 0x0000000000107224 */ /* 0x000fc600078e02ff */
[----:B------:R-:W-:Y:S01]  /*0200*/  ISETP.LT.OR P0, PT, R0, 0x1, P0 ;  /* 0x000000010000780c */ /* 0x000fe20000701670 */
[----:B0-----:R-:W-:-:S06]  /*0210*/  ULEA UR4, UR5, UR4, 0x18 ;  /* 0x0000000405047291 */ /* 0x001fcc000f8ec0ff */
[----:B------:R-:W-:-:S05]  /*0220*/  LEA R6, R6, UR4, 0x2 ;  /* 0x0000000406067c11 */ /* 0x000fca000f8e10ff */
[----:B------:R-:W-:-:S04]  /*0230*/  IMAD R17, R16, 0x4, R6 ;  /* 0x0000000410117824 */ /* 0x000fc800078e0206 */
[----:B------:R-:W-:Y:S01]  /*0240*/  IMAD R19, R16, 0x4, R17 ;  /* 0x0000000410137824 */ /* 0x000fe200078e0211 */
[----:B--2---:R0:W-:Y:S04]  /*0250*/  STS [R6], R7 ;  /* 0x0000000706007388 */ /* 0x0041e80000000800 */
[----:B---3--:R0:W-:Y:S04]  /*0260*/  STS [R17], R12 ;  /* 0x0000000c11007388 */ /* 0x0081e80000000800 */
[----:B----4-:R0:W-:Y:S01]  /*0270*/  STS [R19], R14 ;  /* 0x0000000e13007388 */ /* 0x0101e20000000800 */
[----:B------:R-:W-:Y:S06]  /*0280*/  BAR.SYNC.DEFER_BLOCKING 0x0 ;  /* 0x0000000000007b1d */ /* 0x000fec0000010000 */
[----:B------:R-:W-:Y:S05]  /*0290*/  @P0 BRA `(.L_x_0) ;  /* 0x00000004008c0947 */ /* 0x000fea0003800000 */
[----:B0-----:R-:W-:Y:S02]  /*02a0*/  VIADDMNMX R7, R4, R0, R11, PT ;  /* 0x0000000004077246 */ /* 0x001fe4000380010b */
[----:B------:R-:W-:Y:S02]  /*02b0*/  VIMNMX R8, PT, PT, R8, R10, !PT ;  /* 0x0000000a08087248 */ /* 0x000fe40007fe0100 */
[----:B------:R-:W-:Y:S02]  /*02c0*/  VIADDMNMX R13, R4, 0x1, R7, !PT ;  /* 0x00000001040d7846 */ /* 0x000fe40007800107 */
[----:B------:R-:W-:Y:S01]  /*02d0*/  ISETP.GE.AND P0, PT, R8, R11, PT ;  /* 0x0000000b0800720c */ /* 0x000fe20003f06270 */
[----:B------:R-:W-:Y:S01]  /*02e0*/  IMAD.MOV.U32 R11, RZ, RZ, R4 ;  /* 0x000000ffff0b7224 */ /* 0x000fe200078e0004 */
[----:B------:R-:W-:-:S04]  /*02f0*/  IADD3 R10, PT, PT, -R4, R13, RZ ;  /* 0x0000000d040a7210 */ /* 0x000fc80007ffe1ff */
[----:B------:R-:W-:-:S13]  /*0300*/  LOP3.LUT P1, R15, R10, 0x3, RZ, 0xc0, !PT ;  /* 0x000000030a0f7812 */ /* 0x000fda000782c0ff */
[----:B------:R-:W-:Y:S05]  /*0310*/  @!P1 BRA `(.L_x_1) ;  /* 0x0000000000609947 */ /* 0x000fea0003800000 */
[----:B------:R-:W0:Y:S01]  /*0320*/  LDC R14, c[0x0][0x388] ;  /* 0x0000e200ff0e7b82 */ /* 0x000e220000000800 */
[-C--:B------:R-:W-:Y:S01]  /*0330*/  IADD3 R11, PT, PT, R9, R0.reuse, RZ ;  /* 0x00000000090b7210 */ /* 0x080fe20007ffe0ff */
[----:B------:R-:W-:Y:S02]  /*0340*/  IMAD R16, R16, 0x2, R5 ;  /* 0x0000000210107824 */ /* 0x000fe400078e0205 */
[----:B------:R-:W-:Y:S02]  /*0350*/  IMAD.MOV R10, RZ, RZ, -R15 ;  /* 0x000000ffff0a7224 */ /* 0x000fe400078e0a0f */
[----:B------:R-:W-:Y:S01]  /*0360*/  IMAD R0, R11, R0, RZ ;  /* 0x000000000b007224 */ /* 0x000fe200078e02ff */
[----:B------:R-:W-:Y:S02]  /*0370*/  IADD3 R11, PT, PT, R4, R15, RZ ;  /* 0x0000000f040b7210 */ /* 0x000fe40007ffe0ff */
[----:B------:R-:W-:Y:S02]  /*0380*/  LEA R15, R16, UR4, 0x2 ;  /* 0x00000004100f7c11 */ /* 0x000fe4000f8e10ff */
[----:B------:R-:W-:-:S07]  /*0390*/  LEA R8, R0, UR4, 0x2 ;  /* 0x0000000400087c11 */ /* 0x000fce000f8e10ff */
.L_x_4:
[----:B------:R-:W-:Y:S04]  /*03a0*/  BSSY.RECONVERGENT B0, `(.L_x_2) ;  /* 0x0000008000007945 */ /* 0x000fe80003800200 */
[----:B-1----:R-:W-:Y:S05]  /*03b0*/  @P0 BRA `(.L_x_3) ;  /* 0x0000000000180947 */ /* 0x002fea0003800000 */
[----:B------:R-:W-:Y:S04]  /*03c0*/  LDS R0, [R15] ;  /* 0x000000000f007984 */ /* 0x000fe80000000800 */
[----:B------:R-:W1:Y:S04]  /*03d0*/  LDS R17, [R8] ;  /* 0x0000000008117984 */ /* 0x000e680000000800 */
[----:B------:R-:W2:Y:S01]  /*03e0*/  LDS R12, [R6] ;  /* 0x00000000060c7984 */ /* 0x000ea20000000800 */
[----:B-1----:R-:W-:-:S04]  /*03f0*/  IADD3 R17, PT, PT, R0, R17, RZ ;  /* 0x0000001100117210 */ /* 0x002fc80007ffe0ff */
[----:B--2---:R-:W-:-:S13]  /*0400*/  ISETP.GE.AND P1, PT, R17, R12, PT ;  /* 0x0000000c1100720c */ /* 0x004fda0003f26270 */
[----:B------:R1:W-:Y:S02]  /*0410*/  @!P1 STS [R6], R17 ;  /* 0x0000001106009388 */ /* 0x0003e40000000800 */
.L_x_3:
[----:B------:R-:W-:Y:S05]  /*0420*/  BSYNC.RECONVERGENT B0 ;  /* 0x0000000000007941 */ /* 0x000fea0003800200 */
.L_x_2:
[----:B------:R-:W-:Y:S01]  /*0430*/  VIADD R10, R10, 0x1 ;  /* 0x000000010a0a7836 */ /* 0x000fe20000000000 */
[----:B0-----:R-:W-:Y:S01]  /*0440*/  MOV R0, R14 ;  /* 0x0000000e00007202 */ /* 0x001fe20000000f00 */
[----:B------:R-:W-:Y:S01]  /*0450*/  BAR.SYNC.DEFER_BLOCKING 0x0 ;  /* 0x0000000000007b1d */ /* 0x000fe20000010000 */
[----:B------:R-:W-:Y:S02]  /*0460*/  VIADD R8, R8, 0x4 ;  /* 0x0000000408087836 */ /* 0x000fe40000000000 */
[----:B------:R-:W-:Y:S02]  /*0470*/  ISETP.NE.AND P1, PT, R10, RZ, PT ;  /* 0x000000ff0a00720c */ /* 0x000fe40003f25270 */
[----:B------:R-:W-:-:S11]  /*0480*/  LEA R15, R0, R15, 0x2 ;  /* 0x0000000f000f7211 */ /* 0x000fd600078e10ff */
[----:B------:R-:W-:Y:S05]  /*0490*/  @P1 BRA `(.L_x_4) ;  /* 0xfffffffc00c01947 */ /* 0x000fea000383ffff */
.L_x_1:
[----:B------:R-:W-:-:S05]  /*04a0*/  IMAD.IADD R13, R4, 0x1, -R13 ;  /* 0x00000001040d7824 */ /* 0x000fca00078e0a0d */
[----:B------:R-:W-:-:S13]  /*04b0*/  ISETP.GT.U32.AND P1, PT, R13, -0x4, PT ;  /* 0xfffffffc0d00780c */ /* 0x000fda0003f24070 */
[----:B------:R-:W-:Y:S05]  /*04c0*/  @P1 BRA `(.L_x_0) ;  /* 0x0000000400001947 */ /* 0x000fea0003800000 */
[----:B------:R-:W0:Y:S01]  /*04d0*/  LDCU UR8, c[0x0][0x38c] ;  /* 0x00007180ff0877ac */ /* 0x000e220008000800 */
[----:B------:R-:W2:Y:S01]  /*04e0*/  LDC R4, c[0x0][0x388] ;  /* 0x0000e200ff047b82 */ /* 0x000ea20000000800 */
[----:B------:R-:W-:Y:S01]  /*04f0*/  LEA R5, R5, UR4, 0x2 ;  /* 0x0000000405057c11 */ /* 0x000fe2000f8e10ff */
[----:B0-----:R-:W-:Y:S02]  /*0500*/  UIADD3 UR5, UPT, UPT, -UR8, 0x2, URZ ;  /* 0x0000000208057890 */ /* 0x001fe4000fffe1ff */
[----:B------:R-:W-:-:S05]  /*0510*/  IADD3 R9, PT, PT, R9, -UR8, R0 ;  /* 0x8000000809097c10 */ /* 0x000fca000fffe000 */
[--C-:B------:R-:W-:Y:S02]  /*0520*/  IMAD R8, R9, R0, R11.reuse ;  /* 0x0000000009087224 */ /* 0x100fe400078e020b */
[----:B------:R-:W-:-:S03]  /*0530*/  IMAD R9, R0, UR5, R11 ;  /* 0x0000000500097c24 */ /* 0x000fc6000f8e020b */
[----:B------:R-:W-:Y:S01]  /*0540*/  LEA R8, R8, UR4, 0x2 ;  /* 0x0000000408087c11 */ /* 0x000fe2000f8e10ff */
[C---:B------:R-:W-:Y:S01]  /*0550*/  VIADD R15, R9.reuse, 0x2 ;  /* 0x00000002090f7836 */ /* 0x040fe20000000000 */
[C---:B------:R-:W-:Y:S01]  /*0560*/  IADD3 R13, PT, PT, R9.reuse, 0x3, RZ ;  /* 0x00000003090d7810 */ /* 0x040fe20007ffe0ff */
[-C--:B------:R-:W-:Y:S01]  /*0570*/  IMAD R9, R9, R0.reuse, RZ ;  /* 0x0000000009097224 */ /* 0x080fe200078e02ff */
[----:B------:R-:W-:Y:S01]  /*0580*/  IADD3 R8, PT, PT, R8, 0x8, RZ ;  /* 0x0000000808087810 */ /* 0x000fe20007ffe0ff */
[-C--:B------:R-:W-:Y:S02]  /*0590*/  IMAD R12, R15, R0.reuse, RZ ;  /* 0x000000000f0c7224 */ /* 0x080fe400078e02ff */
[----:B------:R-:W-:Y:S02]  /*05a0*/  IMAD R10, R13, R0, RZ ;  /* 0x000000000d0a7224 */ /* 0x000fe400078e02ff */
[----:B------:R-:W-:-:S07]  /*05b0*/  IMAD.IADD R0, R9, 0x1, R0 ;  /* 0x0000000109007824 */ /* 0x000fce00078e0200 */
.L_x_13:
[----:B------:R-:W-:Y:S04]  /*05c0*/  BSSY.RECONVERGENT B0, `(.L_x_5) ;  /* 0x0000009000007945 */ /* 0x000fe80003800200 */
[----:B0--34-:R-:W-:Y:S05]  /*05d0*/  @P0 BRA `(.L_x_6) ;  /* 0x00000000001c0947 */ /* 0x019fea0003800000 */
[----:B------:R-:W-:Y:S01]  /*05e0*/  LEA R13, R9, R5, 0x2 ;  /* 0x00000005090d7211 */ /* 0x000fe200078e10ff */
[----:B------:R-:W-:Y:S04]  /*05f0*/  LDS R14, [R8+-0x8] ;  /* 0xfffff800080e7984 */ /* 0x000fe80000000800 */
[----:B------:R-:W-:Y:S04]  /*0600*/  LDS R15, [R6] ;  /* 0x00000000060f7984 */ /* 0x000fe80000000800 */
[----:B------:R-:W0:Y:S02]  /*0610*/  LDS R13, [R13] ;  /* 0x000000000d0d7984 */ /* 0x000e240000000800 */
[----:B0-----:R-:W-:-:S05]  /*0620*/  IMAD.IADD R14, R13, 0x1, R14 ;  /* 0x000000010d0e7824 */ /* 0x001fca00078e020e */
[----:B------:R-:W-:-:S13]  /*0630*/  ISETP.GE.AND P1, PT, R14, R15, PT ;  /* 0x0000000f0e00720c */ /* 0x000fda0003f26270 */
[----:B------:R0:W-:Y:S02]  /*0640*/  @!P1 STS [R6], R14 ;  /* 0x0000000e06009388 */ /* 0x0001e40000000800 */
.L_x_6:
[----:B------:R-:W-:Y:S05]  /*0650*/  BSYNC.RECONVERGENT B0 ;  /* 0x0000000000007941 */ /* 0x000fea0003800200 */
.L_x_5:
[----:B------:R-:W-:Y:S06]  /*0660*/  BAR.SYNC.DEFER_BLOCKING 0x0 ;  /* 0x0000000000007b1d */ /* 0x000fec0000010000 */
[----:B------:R-:W-:Y:S04]  /*0670*/  BSSY.RECONVERGENT B0, `(.L_x_7) ;  /* 0x0000009000007945 */ /* 0x000fe80003800200 */
[----:B------:R-:W-:Y:S05]  /*0680*/  @P0 BRA `(.L_x_8) ;  /* 0x00000000001c0947 */ /* 0x000fea0003800000 */
[----:B------:R-:W-:Y:S01]  /*0690*/  LEA R13, R0, R5, 0x2 ;  /* 0x00000005000d7211 */ /* 0x000fe200078e10ff */
[----:B0-----:R-:W-:Y:S04]  /*06a0*/  LDS R14, [R8+-0x4] ;  /* 0xfffffc00080e7984 */ /* 0x001fe80000000800 */
[----:B------:R-:W-:Y:S04]  /*06b0*/  LDS R15, [R6] ;  /* 0x00000000060f7984 */ /* 0x000fe80000000800 */
[----:B------:R-:W0:Y:S02]  /*06c0*/  LDS R13, [R13] ;  /* 0x000000000d0d7984 */ /* 0x000e240000000800 */
[----:B0-----:R-:W-:-:S05]  /*06d0*/  IMAD.IADD R14, R13, 0x1, R14 ;  /* 0x000000010d0e7824 */ /* 0x001fca00078e020e */
[----:B------:R-:W-:-:S13]  /*06e0*/  ISETP.GE.AND P1, PT, R14, R15, PT ;  /* 0x0000000f0e00720c */ /* 0x000fda0003f26270 */
[----:B------:R3:W-:Y:S02]  /*06f0*/  @!P1 STS [R6], R14 ;  /* 0x0000000e06009388 */ /* 0x0007e40000000800 */
.L_x_8:
[----:B------:R-:W-:Y:S05]  /*0700*/  BSYNC.RECONVERGENT B0 ;  /* 0x0000000000007941 */ /* 0x000fea0003800200 */
.L_x_7:
[----:B------:R-:W-:Y:S06]  /*0710*/  BAR.SYNC.DEFER_BLOCKING 0x0 ;  /* 0x0000000000007b1d */ /* 0x000fec0000010000 */
[----:B------:R-:W-:Y:S04]  /*0720*/  BSSY.RECONVERGENT B0, `(.L_x_9) ;  /* 0x0000009000007945 */ /* 0x000fe80003800200 */
[----:B------:R-:W-:Y:S05]  /*0730*/  @P0 BRA `(.L_x_10) ;  /* 0x00000000001c0947 */ /* 0x000fea0003800000 */
[----:B------:R-:W-:Y:S01]  /*0740*/  LEA R13, R12, R5, 0x2 ;  /* 0x000000050c0d7211 */ /* 0x000fe200078e10ff */
[----:B0--3--:R-:W-:Y:S04]  /*0750*/  LDS R14, [R8] ;  /* 0x00000000080e7984 */ /* 0x009fe80000000800 */
[----:B------:R-:W-:Y:S04]  /*0760*/  LDS R15, [R6] ;  /* 0x00000000060f7984 */ /* 0x000fe80000000800 */
[----:B------:R-:W0:Y:S02]  /*0770*/  LDS R13, [R13] ;  /* 0x000000000d0d7984 */ /* 0x000e240000000800 */
[----:B0-----:R-:W-:-:S05]  /*0780*/  IMAD.IADD R14, R13, 0x1, R14 ;  /* 0x000000010d0e7824 */ /* 0x001fca00078e020e */
[----:B------:R-:W-:-:S13]  /*0790*/  ISETP.GE.AND P1, PT, R14, R15, PT ;  /* 0x0000000f0e00720c */ /* 0x000fda0003f26270 */
[----:B------:R4:W-:Y:S02]  /*07a0*/  @!P1 STS [R6], R14 ;  /* 0x0000000e06009388 */ /* 0x0009e40000000800 */
.L_x_10:
[----:B------:R-:W-:Y:S05]  /*07b0*/  BSYNC.RECONVERGENT B0 ;  /* 0x0000000000007941 */ /* 0x000fea0003800200 */
.L_x_9:
[----:B------:R-:W-:Y:S06]  /*07c0*/  BAR.SYNC.DEFER_BLOCKING 0x0 ;  /* 0x0000000000007b1d */ /* 0x000fec0000010000 */
[----:B------:R-:W-:Y:S04]  /*07d0*/  BSSY.RECONVERGENT B0, `(.L_x_11) ;  /* 0x0000009000007945 */ /* 0x000fe80003800200 */
[----:B------:R-:W-:Y:S05]  /*07e0*/  @P0 BRA `(.L_x_12) ;  /* 0x00000000001c0947 */ /* 0x000fea0003800000 */
[----:B------:R-:W-:Y:S01]  /*07f0*/  LEA R13, R10, R5, 0x2 ;  /* 0x000000050a0d7211 */ /* 0x000fe200078e10ff */
[----:B0--34-:R-:W-:Y:S04]  /*0800*/  LDS R14, [R8+0x4] ;  /* 0x00000400080e7984 */ /* 0x019fe80000000800 */
[----:B------:R-:W-:Y:S04]  /*0810*/  LDS R15, [R6] ;  /* 0x00000000060f7984 */ /* 0x000fe80000000800 */
[----:B------:R-:W0:Y:S02]  /*0820*/  LDS R13, [R13] ;  /* 0x000000000d0d7984 */ /* 0x000e240000000800 */
[----:B0-----:R-:W-:-:S05]  /*0830*/  IMAD.IADD R14, R13, 0x1, R14 ;  /* 0x000000010d0e7824 */ /* 0x001fca00078e020e */
[----:B------:R-:W-:-:S13]  /*0840*/  ISETP.GE.AND P1, PT, R14, R15, PT ;  /* 0x0000000f0e00720c */ /* 0x000fda0003f26270 */
[----:B------:R0:W-:Y:S02]  /*0850*/  @!P1 STS [R6], R14 ;  /* 0x0000000e06009388 */ /* 0x0001e40000000800 */
.L_x_12:
[----:B------:R-:W-:Y:S05]  /*0860*/  BSYNC.RECONVERGENT B0 ;  /* 0x0000000000007941 */ /* 0x000fea0003800200 */
.L_x_11:
[----:B------:R-:W-:Y:S01]  /*0870*/  IADD3 R11, PT, PT, R11, 0x4, RZ ;  /* 0x000000040b0b7810 */ /* 0x000fe20007ffe0ff */
[----:B------:R-:W-:Y:S01]  /*0880*/  BAR.SYNC.DEFER_BLOCKING 0x0 ;  /* 0x0000000000007b1d */ /* 0x000fe20000010000 */
[----:B--2---:R-:W-:Y:S01]  /*0890*/  IMAD R5, R4, 0x10, R5 ;  /* 0x0000001004057824 */ /* 0x004fe200078e0205 */
[----:B------:R-:W-:Y:S02]  /*08a0*/  IADD3 R8, PT, PT, R8, 0x10, RZ ;  /* 0x0000001008087810 */ /* 0x000fe40007ffe0ff */
[----:B------:R-:W-:-:S13]  /*08b0*/  ISETP.GE.AND P1, PT, R11, R7, PT ;  /* 0x000000070b00720c */ /* 0x000fda0003f26270 */
[----:B------:R-:W-:Y:S05]  /*08c0*/  @!P1 BRA `(.L_x_13) ;  /* 0xfffffffc003c9947 */ /* 0x000fea000383ffff */
.L_x_0:
[----:B------:R-:W2:Y:S04]  /*08d0*/  LDS R5, [R6] ;  /* 0x0000000006057984 */ /* 0x000ea80000000800 */
[----:B--2---:R-:W-:Y:S01]  /*08e0*/  STG.E desc[UR6][R2.64], R5 ;  /* 0x0000000502007986 */ /* 0x004fe2000c101906 */
[----:B------:R-:W-:Y:S05]  /*08f0*/  EXIT ;  /* 0x000000000000794d */ /* 0x000fea0003800000 */
.L_x_14:
[----:B------:R-:W-:-:S00]  /*0900*/  BRA `(.L_x_14) ;  /* 0xfffffffc00fc7947 */ /* 0x000fc0000383ffff */
[----:B------:R-:W-:-:S00]  /*0910*/  NOP ;  /* 0x0000000000007918 */ /* 0x000fc00000000000 */
        /* <DEDUP_REMOVED lines=14> */
.L_x_50:


//--------------------- .text._Z10gpu_phase2Piiiiiii --------------------------
	.section	.text._Z10gpu_phase2Piiiiiii,"ax",@progbits
	.align	128
        .global         _Z10gpu_phase2Piiiiiii
        .type           _Z10gpu_phase2Piiiiiii,@function
        .size           _Z10gpu_phase2Piiiiiii,(.L_x_51 - _Z10gpu_phase2Piiiiiii)
        .other          _Z10gpu_phase2Piiiiiii,@"STO_CUDA_ENTRY STV_DEFAULT"
_Z10gpu_phase2Piiiiiii:
.text._Z10gpu_phase2Piiiiiii:
[----:B------:R-:W-:Y:S01]  /*0000*/  LDC R1, c[0x0][0x37c] ;  /* 0x0000df00ff017b82 */ /* 0x000fe20000000800 */
[----:B------:R-:W0:Y:S07]  /*0010*/  S2R R8, SR_CTAID.Y ;  /* 0x0000000000087919 */ /* 0x000e2e0000002600 */
[----:B------:R-:W0:Y:S01]  /*0020*/  LDC.64 R2, c[0x0][0x390] ;  /* 0x0000e400ff027b82 */ /* 0x000e220000000a00 */
[----:B------:R-:W1:Y:S01]  /*0030*/  LDCU.64 UR10, c[0x0][0x388] ;  /* 0x00007100ff0a77ac */ /* 0x000e620008000a00 */
[----:B------:R-:W2:Y:S01]  /*0040*/  S2R R7, SR_TID.X ;  /* 0x0000000000077919 */ /* 0x000ea20000002100 */
[----:B------:R-:W3:Y:S01]  /*0050*/  LDCU.64 UR6, c[0x0][0x358] ;  /* 0x00006b00ff0677ac */ /* 0x000ee20008000a00 */
[----:B------:R-:W4:Y:S04]  /*0060*/  S2R R9, SR_TID.Y ;  /* 0x0000000000097919 */ /* 0x000f280000002200 */
[----:B------:R-:W5:Y:S08]  /*0070*/  S2UR UR8, SR_CTAID.X ;  /* 0x00000000000879c3 */ /* 0x000f700000002500 */
[----:B------:R-:W3:Y:S01]  /*0080*/  LDC R15, c[0x0][0x398] ;  /* 0x0000e600ff0f7b82 */ /* 0x000ee20000000800 */
[----:B-1----:R-:W-:-:S04]  /*0090*/  IMAD.U32 R6, RZ, RZ, UR10 ;  /* 0x0000000aff067e24 */ /* 0x002fc8000f8e00ff */
[----:B------:R-:W-:-:S03]  /*00a0*/  IMAD R10, R6, UR11, RZ ;  /* 0x0000000b060a7c24 */ /* 0x000fc6000f8e02ff */
[----:B------:R-:W1:Y:S01]  /*00b0*/  LDC.64 R4, c[0x0][0x380] ;  /* 0x0000e000ff047b82 */ /* 0x000e620000000a00 */
[----:B0-----:R-:W-:Y:S01]  /*00c0*/  IADD3 R8, PT, PT, R8, R3, RZ ;  /* 0x0000000308087210 */ /* 0x001fe20007ffe0ff */
[----:B-----5:R-:W-:Y:S02]  /*00d0*/  VIADD R11, R2, UR8 ;  /* 0x00000008020b7c36 */ /* 0x020fe40008000000 */
[--C-:B--2---:R-:W-:Y:S02]  /*00e0*/  IMAD.IADD R2, R10, 0x1, R7.reuse ;  /* 0x000000010a027824 */ /* 0x104fe400078e0207 */
[-C--:B------:R-:W-:Y:S02]  /*00f0*/  IMAD R14, R11, R6.reuse, R7 ;  /* 0x000000060b0e7224 */ /* 0x080fe400078e0207 */
[--C-:B----4-:R-:W-:Y:S02]  /*0100*/  IMAD R13, R8, R6, R9.reuse ;  /* 0x00000006080d7224 */ /* 0x110fe400078e0209 */
[----:B------:R-:W-:-:S02]  /*0110*/  IMAD.IADD R0, R10, 0x1, R9 ;  /* 0x000000010a007824 */ /* 0x000fc400078e0209 */
[-C--:B---3--:R-:W-:Y:S02]  /*0120*/  IMAD R3, R13, R15.reuse, R14 ;  /* 0x0000000f0d037224 */ /* 0x088fe400078e020e */
[----:B------:R-:W-:Y:S02]  /*0130*/  IMAD R17, R0, R15, R2 ;  /* 0x0000000f00117224 */ /* 0x000fe400078e0202 */
[----:B-1----:R-:W-:-:S04]  /*0140*/  IMAD.WIDE R2, R3, 0x4, R4 ;  /* 0x0000000403027825 */ /* 0x002fc800078e0204 */
[----:B------:R-:W-:Y:S01]  /*0150*/  IMAD.WIDE.U32 R16, R17, 0x4, R4 ;  /* 0x0000000411107825 */ /* 0x000fe200078e0004 */
[----:B------:R-:W2:Y:S05]  /*0160*/  LDG.E R19, desc[UR6][R2.64] ;  /* 0x0000000602137981 */ /* 0x000eaa000c1e1900 */
[----:B------:R-:W3:Y:S01]  /*0170*/  LDG.E R16, desc[UR6][R16.64] ;  /* 0x0000000610107981 */ /* 0x000ee2000c1e1900 */
[----:B------:R-:W0:Y:S01]  /*0180*/  S2UR UR5, SR_CgaCtaId ;  /* 0x00000000000579c3 */ /* 0x000e220000008800 */
[-C--:B------:R-:W-:Y:S01]  /*0190*/  IMAD R5, R9, R6.reuse, R7 ;  /* 0x0000000609057224 */ /* 0x080fe200078e0207 */
[----:B------:R-:W-:Y:S01]  /*01a0*/  ISETP.GE.AND P0, PT, R10, R15, PT ;  /* 0x0000000f0a00720c */ /* 0x000fe20003f06270 */
[----:B------:R-:W-:Y:S01]  /*01b0*/  IMAD R12, R6, R6, RZ ;  /* 0x00000006060c7224 */ /* 0x000fe200078e02ff */
[----:B------:R-:W-:-:S02]  /*01c0*/  UMOV UR4, 0x400 ;  /* 0x0000040000047882 */ /* 0x000fc40000000000 */
[----:B------:R-:W-:Y:S02]  /*01d0*/  ISETP.LT.OR P0, PT, R6, 0x1, P0 ;  /* 0x000000010600780c */ /* 0x000fe40000701670 */
[----:B------:R-:W-:Y:S01]  /*01e0*/  IADD3 R4, PT, PT, R5, R12, RZ ;  /* 0x0000000c05047210 */ /* 0x000fe20007ffe0ff */
[----:B0-----:R-:W-:-:S06]  /*01f0*/  ULEA UR4, UR5, UR4, 0x18 ;  /* 0x0000000405047291 */ /* 0x001fcc000f8ec0ff */
[----:B------:R-:W-:Y:S02]  /*0200*/  LEA R4, R4, UR4, 0x2 ;  /* 0x0000000404047c11 */ /* 0x000fe4000f8e10ff */
[----:B------:R-:W-:-:S03]  /*0210*/  LEA R5, R5, UR4, 0x2 ;  /* 0x0000000405057c11 */ /* 0x000fc6000f8e10ff */
[----:B--2---:R0:W-:Y:S04]  /*0220*/  STS [R4], R19 ;  /* 0x0000001304007388 */ /* 0x0041e80000000800 */
[----:B---3--:R0:W-:Y:S01]  /*0230*/  STS [R5], R16 ;  /* 0x0000001005007388 */ /* 0x0081e20000000800 */
[----:B------:R-:W-:Y:S06]  /*0240*/  BAR.SYNC.DEFER_BLOCKING 0x0 ;  /* 0x0000000000007b1d */ /* 0x000fec0000010000 */
[----:B------:R-:W-:Y:S05]  /*0250*/  @P0 BRA `(.L_x_15) ;  /* 0x0000000800dc0947 */ /* 0x000fea0003800000 */
[----:B------:R-:W-:Y:S02]  /*0260*/  VIADDMNMX R0, R10, R6, R15, PT ;  /* 0x000000060a007246 */ /* 0x000fe4000380010f */
[----:B------:R-:W-:Y:S02]  /*0270*/  VIMNMX R14, PT, PT, R14, R13, !PT ;  /* 0x0000000d0e0e7248 */ /* 0x000fe40007fe0100 */
[----:B------:R-:W-:Y:S02]  /*0280*/  VIADDMNMX R17, R10, 0x1, R0, !PT ;  /* 0x000000010a117846 */ /* 0x000fe40007800100 */
[----:B------:R-:W-:-:S03]  /*0290*/  ISETP.GE.AND P0, PT, R14, R15, PT ;  /* 0x0000000f0e00720c */ /* 0x000fc60003f06270 */
[----:B0-----:R-:W-:-:S05]  /*02a0*/  IMAD.IADD R5, R17, 0x1, -R10 ;  /* 0x0000000111057824 */ /* 0x001fca00078e0a0a */
[----:B------:R-:W-:Y:S01]  /*02b0*/  LOP3.LUT P1, R19, R5, 0x3, RZ, 0xc0, !PT ;  /* 0x0000000305137812 */ /* 0x000fe2000782c0ff */
[----:B------:R-:W-:-:S12]  /*02c0*/  IMAD.MOV.U32 R5, RZ, RZ, R10 ;  /* 0x000000ffff057224 */ /* 0x000fd800078e000a */
[----:B------:R-:W-:Y:S05]  /*02d0*/  @!P1 BRA `(.L_x_16) ;  /* 0x0000000000b89947 */ /* 0x000fea0003800000 */
[----:B------:R-:W0:Y:S01]  /*02e0*/  LDC R14, c[0x0][0x388] ;  /* 0x0000e200ff0e7b82 */ /* 0x000e220000000800 */
[----:B------:R-:W-:Y:S01]  /*02f0*/  IADD3 R5, PT, PT, R9, UR11, RZ ;  /* 0x0000000b09057c10 */ /* 0x000fe2000fffe0ff */
[C---:B------:R-:W-:Y:S01]  /*0300*/  VIADD R16, R8.reuse, -UR11 ;  /* 0x8000000b08107c36 */ /* 0x040fe20008000000 */
[----:B------:R-:W-:Y:S01]  /*0310*/  IADD3 R23, PT, PT, -R8, UR11, RZ ;  /* 0x0000000b08177c10 */ /* 0x000fe2000fffe1ff */
[C---:B------:R-:W-:Y:S01]  /*0320*/  VIADD R15, R11.reuse, -UR11 ;  /* 0x8000000b0b0f7c36 */ /* 0x040fe20008000000 */
[-C--:B------:R-:W-:Y:S01]  /*0330*/  IADD3 R5, PT, PT, -R11, R6.reuse, R5 ;  /* 0x000000060b057210 */ /* 0x080fe20007ffe105 */
[-C--:B------:R-:W-:Y:S01]  /*0340*/  IMAD R21, R16, R6.reuse, R9 ;  /* 0x0000000610157224 */ /* 0x080fe200078e0209 */
[----:B------:R-:W1:Y:S01]  /*0350*/  LDCU UR5, c[0x0][0x39c] ;  /* 0x00007380ff0577ac */ /* 0x000e620008000800 */
[----:B------:R-:W-:Y:S02]  /*0360*/  IMAD.MOV R16, RZ, RZ, -R19 ;  /* 0x000000ffff107224 */ /* 0x000fe400078e0a13 */
[-C--:B------:R-:W-:Y:S01]  /*0370*/  IMAD R18, R5, R6.reuse, RZ ;  /* 0x0000000605127224 */ /* 0x080fe200078e02ff */
[----:B------:R-:W-:Y:S01]  /*0380*/  IADD3 R5, PT, PT, R10, R19, RZ ;  /* 0x000000130a057210 */ /* 0x000fe20007ffe0ff */
[-C--:B------:R-:W-:Y:S01]  /*0390*/  IMAD R21, R21, R6.reuse, RZ ;  /* 0x0000000615157224 */ /* 0x080fe200078e02ff */
[----:B------:R-:W-:Y:S01]  /*03a0*/  LEA R19, R7, UR4, 0x2 ;  /* 0x0000000407137c11 */ /* 0x000fe2000f8e10ff */
[----:B------:R-:W-:Y:S01]  /*03b0*/  IMAD R12, R12, R23, R12 ;  /* 0x000000170c0c7224 */ /* 0x000fe200078e020c */
[----:B------:R-:W-:Y:S01]  /*03c0*/  LEA R18, R18, UR4, 0x2 ;  /* 0x0000000412127c11 */ /* 0x000fe2000f8e10ff */
[----:B------:R-:W-:Y:S01]  /*03d0*/  IMAD R15, R15, R6, RZ ;  /* 0x000000060f0f7224 */ /* 0x000fe200078e02ff */
[----:B------:R-:W-:-:S07]  /*03e0*/  LEA R20, R21, UR4, 0x2 ;  /* 0x0000000415147c11 */ /* 0x000fce000f8e10ff */
.L_x_20:
[----:B------:R-:W-:Y:S01]  /*03f0*/  VIADD R16, R16, 0x1 ;  /* 0x0000000110107836 */ /* 0x000fe20000000000 */
[----:B------:R-:W-:Y:S04]  /*0400*/  BSSY.RECONVERGENT B0, `(.L_x_17) ;  /* 0x0000015000007945 */ /* 0x000fe80003800200 */
[----:B------:R-:W-:Y:S01]  /*0410*/  ISETP.NE.AND P1, PT, R16, RZ, PT ;  /* 0x000000ff1000720c */ /* 0x000fe20003f25270 */
[----:B--23--:R-:W-:-:S12]  /*0420*/  @P0 BRA `(.L_x_18) ;  /* 0x0000000000480947 */ /* 0x00cfd80003800000 */
[----:B-1----:R-:W-:-:S09]  /*0430*/  UISETP.NE.AND UP0, UPT, UR5, 0x1, UPT ;  /* 0x000000010500788c */ /* 0x002fd2000bf05270 */
[----:B------:R-:W-:Y:S05]  /*0440*/  BRA.U !UP0, `(.L_x_19) ;  /* 0x0000000108247547 */ /* 0x000fea000b800000 */
[----:B------:R-:W-:Y:S01]  /*0450*/  LEA R6, R12, R19, 0x2 ;  /* 0x000000130c067211 */ /* 0x000fe200078e10ff */
[----:B------:R-:W-:Y:S04]  /*0460*/  LDS R21, [R20] ;  /* 0x0000000014157984 */ /* 0x000fe80000000800 */
[----:B------:R-:W-:Y:S04]  /*0470*/  LDS R22, [R4] ;  /* 0x0000000004167984 */ /* 0x000fe80000000800 */
[----:B------:R-:W1:Y:S02]  /*0480*/  LDS R6, [R6] ;  /* 0x0000000006067984 */ /* 0x000e640000000800 */
[----:B-1----:R-:W-:-:S05]  /*0490*/  IMAD.IADD R21, R6, 0x1, R21 ;  /* 0x0000000106157824 */ /* 0x002fca00078e0215 */
[----:B------:R-:W-:-:S13]  /*04a0*/  ISETP.GE.AND P2, PT, R21, R22, PT ;  /* 0x000000161500720c */ /* 0x000fda0003f46270 */
[----:B------:R-:W-:Y:S05]  /*04b0*/  @P2 BRA `(.L_x_18) ;  /* 0x0000000000242947 */ /* 0x000fea0003800000 */
[----:B------:R3:W-:Y:S01]  /*04c0*/  STS [R4], R21 ;  /* 0x0000001504007388 */ /* 0x0007e20000000800 */
[----:B------:R-:W-:Y:S05]  /*04d0*/  BRA `(.L_x_18) ;  /* 0x00000000001c7947 */ /* 0x000fea0003800000 */
.L_x_19:
[----:B------:R-:W-:Y:S01]  /*04e0*/  IMAD R6, R15, 0x4, R19 ;  /* 0x000000040f067824 */ /* 0x000fe200078e0213 */
[----:B------:R-:W-:Y:S04]  /*04f0*/  LDS R21, [R18] ;  /* 0x0000000012157984 */ /* 0x000fe80000000800 */
[----:B------:R-:W-:Y:S04]  /*0500*/  LDS R22, [R4] ;  /* 0x0000000004167984 */ /* 0x000fe80000000800 */
[----:B------:R-:W1:Y:S02]  /*0510*/  LDS R6, [R6] ;  /* 0x0000000006067984 */ /* 0x000e640000000800 */
[----:B-1----:R-:W-:-:S04]  /*0520*/  IADD3 R21, PT, PT, R6, R21, RZ ;  /* 0x0000001506157210 */ /* 0x002fc80007ffe0ff */
[----:B------:R-:W-:-:S13]  /*0530*/  ISETP.GE.AND P2, PT, R21, R22, PT ;  /* 0x000000161500720c */ /* 0x000fda0003f46270 */
[----:B------:R2:W-:Y:S02]  /*0540*/  @!P2 STS [R4], R21 ;  /* 0x000000150400a388 */ /* 0x0005e40000000800 */
.L_x_18:
[----:B-1----:R-:W-:Y:S05]  /*0550*/  BSYNC.RECONVERGENT B0 ;  /* 0x0000000000007941 */ /* 0x002fea0003800200 */
.L_x_17:
[----:B0-----:R-:W-:Y:S01]  /*0560*/  IMAD.MOV.U32 R6, RZ, RZ, R14 ;  /* 0x000000ffff067224 */ /* 0x001fe200078e000e */
[----:B------:R-:W-:Y:S01]  /*0570*/  BAR.SYNC.DEFER_BLOCKING 0x0 ;  /* 0x0000000000007b1d */ /* 0x000fe20000010000 */
[----:B------:R-:W-:Y:S01]  /*0580*/  VIADD R18, R18, 0x4 ;  /* 0x0000000412127836 */ /* 0x000fe20000000000 */
[----:B------:R-:W-:Y:S01]  /*0590*/  IADD3 R20, PT, PT, R20, 0x4, RZ ;  /* 0x0000000414147810 */ /* 0x000fe20007ffe0ff */
[----:B------:R-:W-:-:S03]  /*05a0*/  IMAD R19, R6, 0x4, R19 ;  /* 0x0000000406137824 */ /* 0x000fc600078e0213 */
[----:B------:R-:W-:Y:S05]  /*05b0*/  @P1 BRA `(.L_x_20) ;  /* 0xfffffffc008c1947 */ /* 0x000fea000383ffff */
.L_x_16:
[----:B------:R-:W-:-:S04]  /*05c0*/  IADD3 R17, PT, PT, R10, -R17, RZ ;  /* 0x800000110a117210 */ /* 0x000fc80007ffe0ff */
[----:B------:R-:W-:-:S13]  /*05d0*/  ISETP.GT.U32.AND P1, PT, R17, -0x4, PT ;  /* 0xfffffffc1100780c */ /* 0x000fda0003f24070 */
[----:B------:R-:W-:Y:S05]  /*05e0*/  @P1 BRA `(.L_x_15) ;  /* 0x0000000400f81947 */ /* 0x000fea0003800000 */
[----:B------:R-:W0:Y:S01]  /*05f0*/  LDCU UR5, c[0x0][0x38c] ;  /* 0x00007180ff0577ac */ /* 0x000e220008000800 */
[----:B------:R-:W1:Y:S01]  /*0600*/  LDC R14, c[0x0][0x390] ;  /* 0x0000e400ff0e7b82 */ /* 0x000e620000000800 */
[-C--:B------:R-:W-:Y:S02]  /*0610*/  IADD3 R9, PT, PT, -R11, R6.reuse, R9 ;  /* 0x000000060b097210 */ /* 0x080fe40007ffe109 */
[----:B------:R-:W-:Y:S01]  /*0620*/  IADD3 R8, PT, PT, -R8, 0x1, RZ ;  /* 0x0000000108087810 */ /* 0x000fe20007ffe1ff */
[----:B------:R-:W4:Y:S01]  /*0630*/  LDCU UR9, c[0x0][0x388] ;  /* 0x00007100ff0977ac */ /* 0x000f220008000800 */
[----:B------:R-:W-:Y:S01]  /*0640*/  MOV R15, UR4 ;  /* 0x00000004000f7c02 */ /* 0x000fe20008000f00 */
[-C--:B------:R-:W-:Y:S02]  /*0650*/  IMAD R9, R9, R6.reuse, RZ ;  /* 0x0000000609097224 */ /* 0x080fe400078e02ff */
[----:B------:R-:W-:-:S05]  /*0660*/  IMAD R11, R8, R6, R5 ;  /* 0x00000006080b7224 */ /* 0x000fca00078e0205 */
[----:B------:R-:W-:Y:S02]  /*0670*/  IADD3 R19, PT, PT, R11, 0x2, RZ ;  /* 0x000000020b137810 */ /* 0x000fe40007ffe0ff */
[----:B0-----:R-:W-:Y:S01]  /*0680*/  IADD3 R13, PT, PT, R13, -UR5, -R10 ;  /* 0x800000050d0d7c10 */ /* 0x001fe2000fffe80a */
[----:B------:R-:W-:-:S04]  /*0690*/  IMAD.SHL.U32 R10, R5, 0x4, RZ ;  /* 0x00000004050a7824 */ /* 0x000fc800078e00ff */
[----:B------:R-:W-:Y:S01]  /*06a0*/  IMAD R13, R13, R6, RZ ;  /* 0x000000060d0d7224 */ /* 0x000fe200078e02ff */
[----:B------:R-:W-:-:S03]  /*06b0*/  LEA R9, R9, R10, 0x2 ;  /* 0x0000000a09097211 */ /* 0x000fc600078e10ff */
[----:B------:R-:W-:Y:S01]  /*06c0*/  IMAD R12, R13, 0x4, R10 ;  /* 0x000000040d0c7824 */ /* 0x000fe200078e020a */
[----:B------:R-:W-:Y:S02]  /*06d0*/  LOP3.LUT R13, RZ, R6, RZ, 0x33, !PT ;  /* 0x00000006ff0d7212 */ /* 0x000fe400078e33ff */
[----:B-1----:R-:W-:Y:S02]  /*06e0*/  IADD3 R10, PT, PT, R14, UR8, R5 ;  /* 0x000000080e0a7c10 */ /* 0x002fe4000fffe005 */
[--C-:B------:R-:W-:Y:S02]  /*06f0*/  IADD3 R8, PT, PT, R9, 0x8, R15.reuse ;  /* 0x0000000809087810 */ /* 0x100fe40007ffe00f */
[----:B------:R-:W-:Y:S01]  /*0700*/  IADD3 R9, PT, PT, R12, 0x8, R15 ;  /* 0x000000080c097810 */ /* 0x000fe20007ffe00f */
[----:B------:R-:W-:Y:S01]  /*0710*/  IMAD R17, R13, UR5, R10 ;  /* 0x000000050d117c24 */ /* 0x000fe2000f8e020a */
[----:B------:R-:W0:Y:S01]  /*0720*/  LDCU UR5, c[0x0][0x39c] ;  /* 0x00007380ff0577ac */ /* 0x000e220008000800 */
[----:B------:R-:W-:-:S02]  /*0730*/  VIADD R13, R11, 0x3 ;  /* 0x000000030b0d7836 */ /* 0x000fc40000000000 */
[-C--:B------:R-:W-:Y:S02]  /*0740*/  IMAD R11, R11, R6.reuse, RZ ;  /* 0x000000060b0b7224 */ /* 0x080fe400078e02ff */
[-C--:B------:R-:W-:Y:S01]  /*0750*/  IMAD R10, R13, R6.reuse, RZ ;  /* 0x000000060d0a7224 */ /* 0x080fe200078e02ff */
[----:B------:R-:W-:Y:S01]  /*0760*/  IADD3 R13, PT, PT, R17, 0x3, RZ ;  /* 0x00000003110d7810 */ /* 0x000fe20007ffe0ff */
[----:B------:R-:W-:Y:S01]  /*0770*/  IMAD.SHL.U32 R15, R7, 0x4, RZ ;  /* 0x00000004070f7824 */ /* 0x000fe200078e00ff */
[-C--:B------:R-:W-:Y:S01]  /*0780*/  IADD3 R18, PT, PT, R11, R6.reuse, RZ ;  /* 0x000000060b127210 */ /* 0x080fe20007ffe0ff */
[-C--:B------:R-:W-:Y:S02]  /*0790*/  IMAD R12, R19, R6.reuse, RZ ;  /* 0x00000006130c7224 */ /* 0x080fe400078e02ff */
[C---:B------:R-:W-:Y:S01]  /*07a0*/  VIADD R19, R17.reuse, 0x2 ;  /* 0x0000000211137836 */ /* 0x040fe20000000000 */
[----:B------:R-:W-:Y:S01]  /*07b0*/  LEA R10, R10, R15, 0x2 ;  /* 0x0000000f0a0a7211 */ /* 0x000fe200078e10ff */
[----:B------:R-:W-:-:S02]  /*07c0*/  IMAD R17, R17, R6, RZ ;  /* 0x0000000611117224 */ /* 0x000fc400078e02ff */
[--C-:B------:R-:W-:Y:S02]  /*07d0*/  IMAD R7, R11, 0x4, R15.reuse ;  /* 0x000000040b077824 */ /* 0x100fe400078e020f */
[--C-:B------:R-:W-:Y:S01]  /*07e0*/  IMAD R11, R12, 0x4, R15.reuse ;  /* 0x000000040c0b7824 */ /* 0x100fe200078e020f */
[-C--:B------:R-:W-:Y:S01]  /*07f0*/  LEA R12, R18, R15.reuse, 0x2 ;  /* 0x0000000f120c7211 */ /* 0x080fe200078e10ff */
[-C--:B------:R-:W-:Y:S02]  /*0800*/  IMAD R14, R13, R6.reuse, RZ ;  /* 0x000000060d0e7224 */ /* 0x080fe400078e02ff */
[----:B------:R-:W-:Y:S02]  /*0810*/  IMAD R16, R19, R6, RZ ;  /* 0x0000000613107224 */ /* 0x000fe400078e02ff */
[C---:B------:R-:W-:Y:S01]  /*0820*/  IMAD.IADD R18, R17.reuse, 0x1, R6 ;  /* 0x0000000111127824 */ /* 0x040fe200078e0206 */
[-C--:B------:R-:W-:Y:S01]  /*0830*/  LEA R6, R17, R15.reuse, 0x2 ;  /* 0x0000000f11067211 */ /* 0x080fe200078e10ff */
[--C-:B------:R-:W-:Y:S01]  /*0840*/  IMAD R13, R14, 0x4, R15.reuse ;  /* 0x000000040e0d7824 */ /* 0x100fe200078e020f */
[----:B------:R-:W-:Y:S01]  /*0850*/  LEA R14, R16, R15, 0x2 ;  /* 0x0000000f100e7211 */ /* 0x000fe200078e10ff */
[----:B0---4-:R-:W-:-:S07]  /*0860*/  IMAD R15, R18, 0x4, R15 ;  /* 0x00000004120f7824 */ /* 0x011fce00078e020f */
.L_x_33:
[----:B------:R-:W-:Y:S04]  /*0870*/  BSSY.RECONVERGENT B0, `(.L_x_21) ;  /* 0x0000012000007945 */ /* 0x000fe80003800200 */
[----:B01--4-:R-:W-:Y:S05]  /*0880*/  @P0 BRA `(.L_x_22) ;  /* 0x0000000000400947 */ /* 0x013fea0003800000 */
[----:B------:R-:W-:-:S09]  /*0890*/  UISETP.NE.AND UP0, UPT, UR5, 0x1, UPT ;  /* 0x000000010500788c */ /* 0x000fd2000bf05270 */
[----:B------:R-:W-:Y:S05]  /*08a0*/  BRA.U UP0, `(.L_x_23) ;  /* 0x0000000100207547 */ /* 0x000fea000b800000 */
[----:B------:R-:W-:Y:S04]  /*08b0*/  LDS R16, [R6+UR4] ;  /* 0x0000000406107984 */ /* 0x000fe80008000800 */
[----:B------:R-:W0:Y:S04]  /*08c0*/  LDS R17, [R8+-0x8] ;  /* 0xfffff80008117984 */ /* 0x000e280000000800 */
[----:B------:R-:W1:Y:S01]  /*08d0*/  LDS R18, [R4] ;  /* 0x0000000004127984 */ /* 0x000e620000000800 */
[----:B0-----:R-:W-:-:S04]  /*08e0*/  IADD3 R17, PT, PT, R16, R17, RZ ;  /* 0x0000001110117210 */ /* 0x001fc80007ffe0ff */
[----:B-1----:R-:W-:-:S13]  /*08f0*/  ISETP.GE.AND P1, PT, R17, R18, PT ;  /* 0x000000121100720c */ /* 0x002fda0003f26270 */
[----:B------:R-:W-:Y:S05]  /*0900*/  @P1 BRA `(.L_x_22) ;  /* 0x0000000000201947 */ /* 0x000fea0003800000 */
[----:B------:R1:W-:Y:S01]  /*0910*/  STS [R4], R17 ;  /* 0x0000001104007388 */ /* 0x0003e20000000800 */
[----:B------:R-:W-:Y:S05]  /*0920*/  BRA `(.L_x_22) ;  /* 0x0000000000187947 */ /* 0x000fea0003800000 */
.L_x_23:
[----:B------:R-:W-:Y:S04]  /*0930*/  LDS R16, [R7+UR4] ;  /* 0x0000000407107984 */ /* 0x000fe80008000800 */
[----:B------:R-:W0:Y:S04]  /*0940*/  LDS R17, [R9+-0x8] ;  /* 0xfffff80009117984 */ /* 0x000e280000000800 */
[----:B------:R-:W1:Y:S01]  /*0950*/  LDS R18, [R4] ;  /* 0x0000000004127984 */ /* 0x000e620000000800 */
[----:B0-----:R-:W-:-:S05]  /*0960*/  IMAD.IADD R17, R16, 0x1, R17 ;  /* 0x0000000110117824 */ /* 0x001fca00078e0211 */
[----:B-1----:R-:W-:-:S13]  /*0970*/  ISETP.GE.AND P1, PT, R17, R18, PT ;  /* 0x000000121100720c */ /* 0x002fda0003f26270 */
[----:B------:R0:W-:Y:S02]  /*0980*/  @!P1 STS [R4], R17 ;  /* 0x0000001104009388 */ /* 0x0001e40000000800 */
.L_x_22:
[----:B------:R-:W-:Y:S05]  /*0990*/  BSYNC.RECONVERGENT B0 ;  /* 0x0000000000007941 */ /* 0x000fea0003800200 */
.L_x_21:
[----:B------:R-:W-:Y:S06]  /*09a0*/  BAR.SYNC.DEFER_BLOCKING 0x0 ;  /* 0x0000000000007b1d */ /* 0x000fec0000010000 */
[----:B------:R-:W-:Y:S04]  /*09b0*/  BSSY.RECONVERGENT B0, `(.L_x_24) ;  /* 0x0000012000007945 */ /* 0x000fe80003800200 */
[----:B------:R-:W-:Y:S05]  /*09c0*/  @P0 BRA `(.L_x_25) ;  /* 0x0000000000400947 */ /* 0x000fea0003800000 */
[----:B------:R-:W-:-:S09]  /*09d0*/  UISETP.NE.AND UP0, UPT, UR5, 0x1, UPT ;  /* 0x000000010500788c */ /* 0x000fd2000bf05270 */
[----:B------:R-:W-:Y:S05]  /*09e0*/  BRA.U !UP0, `(.L_x_26) ;  /* 0x0000000108207547 */ /* 0x000fea000b800000 */
[----:B------:R-:W-:Y:S04]  /*09f0*/  LDS R16, [R12+UR4] ;  /* 0x000000040c107984 */ /* 0x000fe80008000800 */
[----:B01----:R-:W0:Y:S04]  /*0a00*/  LDS R17, [R9+-0x4] ;  /* 0xfffffc0009117984 */ /* 0x003e280000000800 */
[----:B------:R-:W1:Y:S01]  /*0a10*/  LDS R18, [R4] ;  /* 0x0000000004127984 */ /* 0x000e620000000800 */
[----:B0-----:R-:W-:-:S04]  /*0a20*/  IADD3 R17, PT, PT, R16, R17, RZ ;  /* 0x0000001110117210 */ /* 0x001fc80007ffe0ff */
[----:B-1----:R-:W-:-:S13]  /*0a30*/  ISETP.GE.AND P1, PT, R17, R18, PT ;  /* 0x000000121100720c */ /* 0x002fda0003f26270 */
[----:B------:R-:W-:Y:S05]  /*0a40*/  @P1 BRA `(.L_x_25) ;  /* 0x0000000000201947 */ /* 0x000fea0003800000 */
[----:B------:R0:W-:Y:S01]  /*0a50*/  STS [R4], R17 ;  /* 0x0000001104007388 */ /* 0x0001e20000000800 */
[----:B------:R-:W-:Y:S05]  /*0a60*/  BRA `(.L_x_25) ;  /* 0x0000000000187947 */ /* 0x000fea0003800000 */
.L_x_26:
[----:B------:R-:W-:Y:S04]  /*0a70*/  LDS R16, [R15+UR4] ;  /* 0x000000040f107984 */ /* 0x000fe80008000800 */
[----:B01----:R-:W0:Y:S04]  /*0a80*/  LDS R17, [R8+-0x4] ;  /* 0xfffffc0008117984 */ /* 0x003e280000000800 */
[----:B------:R-:W1:Y:S01]  /*0a90*/  LDS R18, [R4] ;  /* 0x0000000004127984 */ /* 0x000e620000000800 */
[----:B0-----:R-:W-:-:S05]  /*0aa0*/  IMAD.IADD R17, R16, 0x1, R17 ;  /* 0x0000000110117824 */ /* 0x001fca00078e0211 */
[----:B-1----:R-:W-:-:S13]  /*0ab0*/  ISETP.GE.AND P1, PT, R17, R18, PT ;  /* 0x000000121100720c */ /* 0x002fda0003f26270 */
[----:B------:R4:W-:Y:S02]  /*0ac0*/  @!P1 STS [R4], R17 ;  /* 0x0000001104009388 */ /* 0x0009e40000000800 */
.L_x_25:
[----:B------:R-:W-:Y:S05]  /*0ad0*/  BSYNC.RECONVERGENT B0 ;  /* 0x0000000000007941 */ /* 0x000fea0003800200 */
.L_x_24:
[----:B------:R-:W-:Y:S06]  /*0ae0*/  BAR.SYNC.DEFER_BLOCKING 0x0 ;  /* 0x0000000000007b1d */ /* 0x000fec0000010000 */
[----:B------:R-:W-:Y:S04]  /*0af0*/  BSSY.RECONVERGENT B0, `(.L_x_27) ;  /* 0x0000012000007945 */ /* 0x000fe80003800200 */
[----:B------:R-:W-:Y:S05]  /*0b00*/  @P0 BRA `(.L_x_28) ;  /* 0x0000000000400947 */ /* 0x000fea0003800000 */
[----:B------:R-:W-:-:S09]  /*0b10*/  UISETP.NE.AND UP0, UPT, UR5, 0x1, UPT ;  /* 0x000000010500788c */ /* 0x000fd2000bf05270 */
[----:B------:R-:W-:Y:S05]  /*0b20*/  BRA.U !UP0, `(.L_x_29) ;  /* 0x0000000108207547 */ /* 0x000fea000b800000 */
[----:B------:R-:W-:Y:S04]  /*0b30*/  LDS R16, [R11+UR4] ;  /* 0x000000040b107984 */ /* 0x000fe80008000800 */
[----:B01--4-:R-:W0:Y:S04]  /*0b40*/  LDS R17, [R9] ;  /* 0x0000000009117984 */ /* 0x013e280000000800 */
[----:B------:R-:W1:Y:S01]  /*0b50*/  LDS R18, [R4] ;  /* 0x0000000004127984 */ /* 0x000e620000000800 */
[----:B0-----:R-:W-:-:S04]  /*0b60*/  IADD3 R17, PT, PT, R16, R17, RZ ;  /* 0x0000001110117210 */ /* 0x001fc80007ffe0ff */
[----:B-1----:R-:W-:-:S13]  /*0b70*/  ISETP.GE.AND P1, PT, R17, R18, PT ;  /* 0x000000121100720c */ /* 0x002fda0003f26270 */
[----:B------:R-:W-:Y:S05]  /*0b80*/  @P1 BRA `(.L_x_28) ;  /* 0x0000000000201947 */ /* 0x000fea0003800000 */
[----:B------:R0:W-:Y:S01]  /*0b90*/  STS [R4], R17 ;  /* 0x0000001104007388 */ /* 0x0001e20000000800 */
[----:B------:R-:W-:Y:S05]  /*0ba0*/  BRA `(.L_x_28) ;  /* 0x0000000000187947 */ /* 0x000fea0003800000 */
.L_x_29:
[----:B------:R-:W-:Y:S04]  /*0bb0*/  LDS R16, [R14+UR4] ;  /* 0x000000040e107984 */ /* 0x000fe80008000800 */
[----:B01--4-:R-:W0:Y:S04]  /*0bc0*/  LDS R17, [R8] ;  /* 0x0000000008117984 */ /* 0x013e280000000800 */
[----:B------:R-:W1:Y:S01]  /*0bd0*/  LDS R18, [R4] ;  /* 0x0000000004127984 */ /* 0x000e620000000800 */
[----:B0-----:R-:W-:-:S05]  /*0be0*/  IMAD.IADD R17, R16, 0x1, R17 ;  /* 0x0000000110117824 */ /* 0x001fca00078e0211 */
[----:B-1----:R-:W-:-:S13]  /*0bf0*/  ISETP.GE.AND P1, PT, R17, R18, PT ;  /* 0x000000121100720c */ /* 0x002fda0003f26270 */
[----:B------:R0:W-:Y:S02]  /*0c00*/  @!P1 STS [R4], R17 ;  /* 0x0000001104009388 */ /* 0x0001e40000000800 */
.L_x_28:
[----:B------:R-:W-:Y:S05]  /*0c10*/  BSYNC.RECONVERGENT B0 ;  /* 0x0000000000007941 */ /* 0x000fea0003800200 */
.L_x_27:
[----:B------:R-:W-:Y:S06]  /*0c20*/  BAR.SYNC.DEFER_BLOCKING 0x0 ;  /* 0x0000000000007b1d */ /* 0x000fec0000010000 */
[----:B------:R-:W-:Y:S04]  /*0c30*/  BSSY.RECONVERGENT B0, `(.L_x_30) ;  /* 0x0000012000007945 */ /* 0x000fe80003800200 */
[----:B------:R-:W-:Y:S05]  /*0c40*/  @P0 BRA `(.L_x_31) ;  /* 0x0000000000400947 */ /* 0x000fea0003800000 */
[----:B------:R-:W-:-:S09]  /*0c50*/  UISETP.NE.AND UP0, UPT, UR5, 0x1, UPT ;  /* 0x000000010500788c */ /* 0x000fd2000bf05270 */
[----:B------:R-:W-:Y:S05]  /*0c60*/  BRA.U !UP0, `(.L_x_32) ;  /* 0x0000000108207547 */ /* 0x000fea000b800000 */
[----:B------:R-:W-:Y:S04]  /*0c70*/  LDS R16, [R10+UR4] ;  /* 0x000000040a107984 */ /* 0x000fe80008000800 */
[----:B01--4-:R-:W0:Y:S04]  /*0c80*/  LDS R17, [R9+0x4] ;  /* 0x0000040009117984 */ /* 0x013e280000000800 */
[----:B------:R-:W1:Y:S01]  /*0c90*/  LDS R18, [R4] ;  /* 0x0000000004127984 */ /* 0x000e620000000800 */
[----:B0-----:R-:W-:-:S04]  /*0ca0*/  IADD3 R17, PT, PT, R16, R17, RZ ;  /* 0x0000001110117210 */ /* 0x001fc80007ffe0ff */
[----:B-1----:R-:W-:-:S13]  /*0cb0*/  ISETP.GE.AND P1, PT, R17, R18, PT ;  /* 0x000000121100720c */ /* 0x002fda0003f26270 */
[----:B------:R-:W-:Y:S05]  /*0cc0*/  @P1 BRA `(.L_x_31) ;  /* 0x0000000000201947 */ /* 0x000fea0003800000 */
[----:B------:R0:W-:Y:S01]  /*0cd0*/  STS [R4], R17 ;  /* 0x0000001104007388 */ /* 0x0001e20000000800 */
[----:B------:R-:W-:Y:S05]  /*0ce0*/  BRA `(.L_x_31) ;  /* 0x0000000000187947 */ /* 0x000fea0003800000 */
.L_x_32:
[----:B------:R-:W-:Y:S04]  /*0cf0*/  LDS R16, [R13+UR4] ;  /* 0x000000040d107984 */ /* 0x000fe80008000800 */
[----:B01--4-:R-:W0:Y:S04]  /*0d00*/  LDS R17, [R8+0x4] ;  /* 0x0000040008117984 */ /* 0x013e280000000800 */
[----:B------:R-:W1:Y:S01]  /*0d10*/  LDS R18, [R4] ;  /* 0x0000000004127984 */ /* 0x000e620000000800 */
[----:B0-----:R-:W-:-:S05]  /*0d20*/  IMAD.IADD R17, R16, 0x1, R17 ;  /* 0x0000000110117824 */ /* 0x001fca00078e0211 */
[----:B-1----:R-:W-:-:S13]  /*0d30*/  ISETP.GE.AND P1, PT, R17, R18, PT ;  /* 0x000000121100720c */ /* 0x002fda0003f26270 */
[----:B------:R0:W-:Y:S02]  /*0d40*/  @!P1 STS [R4], R17 ;  /* 0x0000001104009388 */ /* 0x0001e40000000800 */
.L_x_31:
[----:B------:R-:W-:Y:S05]  /*0d50*/  BSYNC.RECONVERGENT B0 ;  /* 0x0000000000007941 */ /* 0x000fea0003800200 */
.L_x_30:
[----:B------:R-:W-:Y:S01]  /*0d60*/  IADD3 R5, PT, PT, R5, 0x4, RZ ;  /* 0x0000000405057810 */ /* 0x000fe20007ffe0ff */
[----:B------:R-:W-:Y:S01]  /*0d70*/  BAR.SYNC.DEFER_BLOCKING 0x0 ;  /* 0x0000000000007b1d */ /* 0x000fe20000010000 */
[----:B------:R-:W-:Y:S01]  /*0d80*/  ULEA UR4, UR9, UR4, 0x4 ;  /* 0x0000000409047291 */ /* 0x000fe2000f8e20ff */
[----:B------:R-:W-:Y:S01]  /*0d90*/  VIADD R8, R8, 0x10 ;  /* 0x0000001008087836 */ /* 0x000fe20000000000 */
[----:B------:R-:W-:Y:S02]  /*0da0*/  ISETP.GE.AND P1, PT, R5, R0, PT ;  /* 0x000000000500720c */ /* 0x000fe40003f26270 */
[----:B------:R-:W-:-:S11]  /*0db0*/  IADD3 R9, PT, PT, R9, 0x10, RZ ;  /* 0x0000001009097810 */ /* 0x000fd60007ffe0ff */
[----:B------:R-:W-:Y:S05]  /*0dc0*/  @!P1 BRA `(.L_x_33) ;  /* 0xfffffff800a89947 */ /* 0x000fea000383ffff */
.L_x_15:
[----:B0-----:R-:W0:Y:S04]  /*0dd0*/  LDS R5, [R4] ;  /* 0x0000000004057984 */ /* 0x001e280000000800 */
[----:B0-----:R-:W-:Y:S01]  /*0de0*/  STG.E desc[UR6][R2.64], R5 ;  /* 0x0000000502007986 */ /* 0x001fe2000c101906 */
[----:B------:R-:W-:Y:S05]  /*0df0*/  EXIT ;  /* 0x000000000000794d */ /* 0x000fea0003800000 */
.L_x_34:
        /* <DEDUP_REMOVED lines=16> */
.L_x_51:


//--------------------- .text._Z10gpu_phase1Piiiiii --------------------------
	.section	.text._Z10gpu_phase1Piiiiii,"ax",@progbits
	.align	128
        .global         _Z10gpu_phase1Piiiiii
        .type           _Z10gpu_phase1Piiiiii,@function
        .size           _Z10gpu_phase1Piiiiii,(.L_x_52 - _Z10gpu_phase1Piiiiii)
        .other          _Z10gpu_phase1Piiiiii,@"STO_CUDA_ENTRY STV_DEFAULT"
_Z10gpu_phase1Piiiiii:
.text._Z10gpu_phase1Piiiiii:
[----:B------:R-:W-:Y:S01]  /*0000*/  LDC R1, c[0x0][0x37c] ;  /* 0x0000df00ff017b82 */ /* 0x000fe20000000800 */
[----:B------:R-:W0:Y:S07]  /*0010*/  S2R R5, SR_TID.X ;  /* 0x0000000000057919 */ /* 0x000e2e0000002100 */
[----:B------:R-:W1:Y:S01]  /*0020*/  S2UR UR10, SR_CTAID.X ;  /* 0x00000000000a79c3 */ /* 0x000e620000002500 */
[----:B------:R-:W1:Y:S01]  /*0030*/  LDCU.64 UR6, c[0x0][0x390] ;  /* 0x00007200ff0677ac */ /* 0x000e620008000a00 */
[----:B------:R-:W2:Y:S01]  /*0040*/  S2R R7, SR_TID.Y ;  /* 0x0000000000077919 */ /* 0x000ea20000002200 */
[----:B------:R-:W3:Y:S05]  /*0050*/  LDCU UR8, c[0x0][0x388] ;  /* 0x00007100ff0877ac */ /* 0x000eea0008000800 */
[----:B------:R-:W4:Y:S08]  /*0060*/  S2UR UR5, SR_CTAID.Y ;  /* 0x00000000000579c3 */ /* 0x000f300000002600 */
[----:B------:R-:W5:Y:S01]  /*0070*/  LDC R12, c[0x0][0x398] ;  /* 0x0000e600ff0c7b82 */ /* 0x000f620000000800 */
[----:B---3--:R-:W-:-:S07]  /*0080*/  IMAD.U32 R0, RZ, RZ, UR8 ;  /* 0x00000008ff007e24 */ /* 0x008fce000f8e00ff */
[----:B------:R-:W3:Y:S01]  /*0090*/  LDC.64 R2, c[0x0][0x380] ;  /* 0x0000e000ff027b82 */ /* 0x000ee20000000a00 */
[----:B-1----:R-:W-:Y:S01]  /*00a0*/  UIADD3 UR4, UPT, UPT, UR10, UR6, URZ ;  /* 0x000000060a047290 */ /* 0x002fe2000fffe0ff */
[----:B------:R-:W1:Y:S05]  /*00b0*/  LDCU.64 UR8, c[0x0][0x358] ;  /* 0x00006b00ff0877ac */ /* 0x000e6a0008000a00 */
[C---:B0-----:R-:W-:Y:S01]  /*00c0*/  IMAD R8, R0.reuse, UR4, R5 ;  /* 0x0000000400087c24 */ /* 0x041fe2000f8e0205 */
[----:B----4-:R-:W-:Y:S01]  /*00d0*/  UIADD3 UR5, UPT, UPT, UR5, UR7, URZ ;  /* 0x0000000705057290 */ /* 0x010fe2000fffe0ff */
[----:B------:R-:W0:Y:S05]  /*00e0*/  LDC R15, c[0x0][0x38c] ;  /* 0x0000e300ff0f7b82 */ /* 0x000e2a0000000800 */
[----:B--2---:R-:W-:-:S04]  /*00f0*/  IMAD R11, R0, UR5, R7 ;  /* 0x00000005000b7c24 */ /* 0x004fc8000f8e0207 */
[----:B-----5:R-:W-:-:S04]  /*0100*/  IMAD R9, R11, R12, R8 ;  /* 0x0000000c0b097224 */ /* 0x020fc800078e0208 */
[----:B---3--:R-:W-:-:S05]  /*0110*/  IMAD.WIDE R2, R9, 0x4, R2 ;  /* 0x0000000409027825 */ /* 0x008fca00078e0202 */
[----:B-1----:R-:W2:Y:S01]  /*0120*/  LDG.E R9, desc[UR8][R2.64] ;  /* 0x0000000802097981 */ /* 0x002ea2000c1e1900 */
[----:B------:R-:W1:Y:S01]  /*0130*/  S2UR UR7, SR_CgaCtaId ;  /* 0x00000000000779c3 */ /* 0x000e620000008800 */
[----:B------:R-:W-:Y:S01]  /*0140*/  UMOV UR6, 0x400 ;  /* 0x0000040000067882 */ /* 0x000fe20000000000 */
[----:B------:R-:W-:Y:S02]  /*0150*/  IMAD R4, R7, R0, R5 ;  /* 0x0000000007047224 */ /* 0x000fe400078e0205 */
[----:B0-----:R-:W-:-:S05]  /*0160*/  IMAD R13, R0, R15, RZ ;  /* 0x0000000f000d7224 */ /* 0x001fca00078e02ff */
[----:B------:R-:W-:-:S04]  /*0170*/  ISETP.GE.AND P0, PT, R13, R12, PT ;  /* 0x0000000c0d00720c */ /* 0x000fc80003f06270 */
[----:B------:R-:W-:Y:S01]  /*0180*/  ISETP.LT.OR P0, PT, R0, 0x1, P0 ;  /* 0x000000010000780c */ /* 0x000fe20000701670 */
[----:B-1----:R-:W-:-:S06]  /*0190*/  ULEA UR6, UR7, UR6, 0x18 ;  /* 0x0000000607067291 */ /* 0x002fcc000f8ec0ff */
[----:B------:R-:W-:-:S05]  /*01a0*/  LEA R4, R4, UR6, 0x2 ;  /* 0x0000000604047c11 */ /* 0x000fca000f8e10ff */
[----:B--2---:R0:W-:Y:S01]  /*01b0*/  STS [R4], R9 ;  /* 0x0000000904007388 */ /* 0x0041e20000000800 */
[----:B------:R-:W-:Y:S06]  /*01c0*/  BAR.SYNC.DEFER_BLOCKING 0x0 ;  /* 0x0000000000007b1d */ /* 0x000fec0000010000 */
[----:B------:R-:W-:Y:S05]  /*01d0*/  @P0 BRA `(.L_x_35) ;  /* 0x0000000400a00947 */ /* 0x000fea0003800000 */
[C---:B------:R-:W-:Y:S02]  /*01e0*/  VIADDMNMX R6, R13.reuse, R0, R12, PT ;  /* 0x000000000d067246 */ /* 0x040fe4000380010c */
[----:B------:R-:W-:Y:S02]  /*01f0*/  VIMNMX R8, PT, PT, R8, R11, !PT ;  /* 0x0000000b08087248 */ /* 0x000fe40007fe0100 */
[----:B------:R-:W-:Y:S02]  /*0200*/  VIADDMNMX R10, R13, 0x1, R6, !PT ;  /* 0x000000010d0a7846 */ /* 0x000fe40007800106 */
[----:B------:R-:W-:-:S03]  /*0210*/  ISETP.GE.AND P0, PT, R8, R12, PT ;  /* 0x0000000c0800720c */ /* 0x000fc60003f06270 */
[----:B0-----:R-:W-:-:S05]  /*0220*/  IMAD.IADD R9, R10, 0x1, -R13 ;  /* 0x000000010a097824 */ /* 0x001fca00078e0a0d */
[----:B------:R-:W-:Y:S02]  /*0230*/  LOP3.LUT P1, R8, R9, 0x3, RZ, 0xc0, !PT ;  /* 0x0000000309087812 */ /* 0x000fe4000782c0ff */
[----:B------:R-:W-:-:S11]  /*0240*/  MOV R9, R13 ;  /* 0x0000000d00097202 */ /* 0x000fd60000000f00 */
[----:B------:R-:W-:Y:S05]  /*0250*/  @!P1 BRA `(.L_x_36) ;  /* 0x0000000000649947 */ /* 0x000fea0003800000 */
[----:B------:R-:W0:Y:S01]  /*0260*/  LDC R14, c[0x0][0x388] ;  /* 0x0000e200ff0e7b82 */ /* 0x000e220000000800 */
[----:B------:R-:W-:Y:S01]  /*0270*/  IADD3 R9, PT, PT, -R15, UR4, RZ ;  /* 0x000000040f097c10 */ /* 0x000fe2000fffe1ff */
[----:B------:R-:W-:-:S04]  /*0280*/  IMAD.IADD R11, R11, 0x1, -R13 ;  /* 0x000000010b0b7824 */ /* 0x000fc800078e0a0d */
[-C--:B------:R-:W-:Y:S02]  /*0290*/  IMAD R11, R11, R0.reuse, RZ ;  /* 0x000000000b0b7224 */ /* 0x080fe400078e02ff */
[----:B------:R-:W-:Y:S02]  /*02a0*/  IMAD R15, R9, R0, R5 ;  /* 0x00000000090f7224 */ /* 0x000fe400078e0205 */
[----:B------:R-:W-:Y:S01]  /*02b0*/  IMAD.IADD R9, R13, 0x1, R8 ;  /* 0x000000010d097824 */ /* 0x000fe200078e0208 */
[----:B------:R-:W-:Y:S02]  /*02c0*/  IADD3 R8, PT, PT, -R8, RZ, RZ ;  /* 0x000000ff08087210 */ /* 0x000fe40007ffe1ff */
[----:B------:R-:W-:Y:S02]  /*02d0*/  LEA R11, R11, UR6, 0x2 ;  /* 0x000000060b0b7c11 */ /* 0x000fe4000f8e10ff */
[----:B------:R-:W-:-:S07]  /*02e0*/  LEA R15, R15, UR6, 0x2 ;  /* 0x000000060f0f7c11 */ /* 0x000fce000f8e10ff */
.L_x_39:
[----:B------:R-:W-:Y:S04]  /*02f0*/  BSSY.RECONVERGENT B0, `(.L_x_37) ;  /* 0x0000008000007945 */ /* 0x000fe80003800200 */
[----:B-1----:R-:W-:Y:S05]  /*0300*/  @P0 BRA `(.L_x_38) ;  /* 0x0000000000180947 */ /* 0x002fea0003800000 */
[----:B------:R-:W-:Y:S04]  /*0310*/  LDS R0, [R15] ;  /* 0x000000000f007984 */ /* 0x000fe80000000800 */
[----:B------:R-:W1:Y:S04]  /*0320*/  LDS R17, [R11] ;  /* 0x000000000b117984 */ /* 0x000e680000000800 */
[----:B------:R-:W2:Y:S01]  /*0330*/  LDS R12, [R4] ;  /* 0x00000000040c7984 */ /* 0x000ea20000000800 */
[----:B-1----:R-:W-:-:S05]  /*0340*/  IMAD.IADD R17, R0, 0x1, R17 ;  /* 0x0000000100117824 */ /* 0x002fca00078e0211 */
[----:B--2---:R-:W-:-:S13]  /*0350*/  ISETP.GE.AND P1, PT, R17, R12, PT ;  /* 0x0000000c1100720c */ /* 0x004fda0003f26270 */
[----:B------:R1:W-:Y:S02]  /*0360*/  @!P1 STS [R4], R17 ;  /* 0x0000001104009388 */ /* 0x0003e40000000800 */
.L_x_38:
[----:B------:R-:W-:Y:S05]  /*0370*/  BSYNC.RECONVERGENT B0 ;  /* 0x0000000000007941 */ /* 0x000fea0003800200 */
.L_x_37:
[----:B------:R-:W-:Y:S01]  /*0380*/  VIADD R8, R8, 0x1 ;  /* 0x0000000108087836 */ /* 0x000fe20000000000 */
[----:B0-----:R-:W-:Y:S01]  /*0390*/  MOV R0, R14 ;  /* 0x0000000e00007202 */ /* 0x001fe20000000f00 */
[----:B------:R-:W-:Y:S01]  /*03a0*/  BAR.SYNC.DEFER_BLOCKING 0x0 ;  /* 0x0000000000007b1d */ /* 0x000fe20000010000 */
[----:B------:R-:W-:Y:S02]  /*03b0*/  VIADD R11, R11, 0x4 ;  /* 0x000000040b0b7836 */ /* 0x000fe40000000000 */
[----:B------:R-:W-:Y:S01]  /*03c0*/  ISETP.NE.AND P1, PT, R8, RZ, PT ;  /* 0x000000ff0800720c */ /* 0x000fe20003f25270 */
[----:B------:R-:W-:-:S12]  /*03d0*/  IMAD R15, R0, 0x4, R15 ;  /* 0x00000004000f7824 */ /* 0x000fd800078e020f */
[----:B------:R-:W-:Y:S05]  /*03e0*/  @P1 BRA `(.L_x_39) ;  /* 0xfffffffc00c01947 */ /* 0x000fea000383ffff */
.L_x_36:
[----:B------:R-:W-:-:S04]  /*03f0*/  IADD3 R10, PT, PT, R13, -R10, RZ ;  /* 0x8000000a0d0a7210 */ /* 0x000fc80007ffe0ff */
[----:B------:R-:W-:-:S13]  /*0400*/  ISETP.GT.U32.AND P1, PT, R10, -0x4, PT ;  /* 0xfffffffc0a00780c */ /* 0x000fda0003f24070 */
[----:B------:R-:W-:Y:S05]  /*0410*/  @P1 BRA `(.L_x_35) ;  /* 0x0000000400101947 */ /* 0x000fea0003800000 */
[----:B------:R-:W0:Y:S01]  /*0420*/  LDCU UR7, c[0x0][0x38c] ;  /* 0x00007180ff0777ac */ /* 0x000e220008000800 */
[----:B------:R-:W2:Y:S01]  /*0430*/  LDC R8, c[0x0][0x390] ;  /* 0x0000e400ff087b82 */ /* 0x000ea20000000800 */
[----:B------:R-:W-:Y:S01]  /*0440*/  LOP3.LUT R11, RZ, R0, RZ, 0x33, !PT ;  /* 0x00000000ff0b7212 */ /* 0x000fe200078e33ff */
[----:B0-----:R-:W-:-:S06]  /*0450*/  UIADD3 UR4, UPT, UPT, UR5, -UR7, URZ ;  /* 0x8000000705047290 */ /* 0x001fcc000fffe0ff */
[----:B------:R-:W-:Y:S01]  /*0460*/  IMAD R10, R0, UR4, R7 ;  /* 0x00000004000a7c24 */ /* 0x000fe2000f8e0207 */
[--C-:B--2---:R-:W-:Y:S01]  /*0470*/  IADD3 R8, PT, PT, R8, UR10, R9.reuse ;  /* 0x0000000a08087c10 */ /* 0x104fe2000fffe009 */
[----:B------:R-:W0:Y:S02]  /*0480*/  LDC R7, c[0x0][0x388] ;  /* 0x0000e200ff077b82 */ /* 0x000e240000000800 */
[----:B------:R-:W-:Y:S02]  /*0490*/  VIADD R10, R10, -UR7 ;  /* 0x800000070a0a7c36 */ /* 0x000fe40008000000 */
[----:B------:R-:W-:Y:S01]  /*04a0*/  IMAD R11, R11, UR7, R8 ;  /* 0x000000070b0b7c24 */ /* 0x000fe2000f8e0208 */
[----:B------:R-:W-:Y:S01]  /*04b0*/  LEA R8, R5, UR6, 0x2 ;  /* 0x0000000605087c11 */ /* 0x000fe2000f8e10ff */
[-C--:B------:R-:W-:Y:S02]  /*04c0*/  IMAD R10, R10, R0.reuse, R9 ;  /* 0x000000000a0a7224 */ /* 0x080fe400078e0209 */
[C---:B------:R-:W-:Y:S01]  /*04d0*/  VIADD R13, R11.reuse, 0x3 ;  /* 0x000000030b0d7836 */ /* 0x040fe20000000000 */
[C---:B------:R-:W-:Y:S01]  /*04e0*/  IADD3 R15, PT, PT, R11.reuse, 0x2, RZ ;  /* 0x000000020b0f7810 */ /* 0x040fe20007ffe0ff */
[-C--:B------:R-:W-:Y:S01]  /*04f0*/  IMAD R11, R11, R0.reuse, RZ ;  /* 0x000000000b0b7224 */ /* 0x080fe200078e02ff */
[----:B------:R-:W-:Y:S01]  /*0500*/  LEA R10, R10, UR6, 0x2 ;  /* 0x000000060a0a7c11 */ /* 0x000fe2000f8e10ff */
[----:B------:R-:W-:-:S02]  /*0510*/  IMAD R5, R13, R0, RZ ;  /* 0x000000000d057224 */ /* 0x000fc400078e02ff */
[----:B------:R-:W-:Y:S02]  /*0520*/  IMAD R13, R15, R0, RZ ;  /* 0x000000000f0d7224 */ /* 0x000fe400078e02ff */
[----:B------:R-:W-:Y:S02]  /*0530*/  IMAD.IADD R15, R11, 0x1, R0 ;  /* 0x000000010b0f7824 */ /* 0x000fe400078e0200 */
[----:B------:R-:W-:-:S07]  /*0540*/  VIADD R0, R10, 0x8 ;  /* 0x000000080a007836 */ /* 0x000fce0000000000 */
.L_x_48:
[----:B------:R-:W-:Y:S04]  /*0550*/  BSSY.RECONVERGENT B0, `(.L_x_40) ;  /* 0x0000009000007945 */ /* 0x000fe80003800200 */
[----:B--234-:R-:W-:Y:S05]  /*0560*/  @P0 BRA `(.L_x_41) ;  /* 0x00000000001c0947 */ /* 0x01cfea0003800000 */
[----:B------:R-:W-:Y:S01]  /*0570*/  LEA R10, R11, R8, 0x2 ;  /* 0x000000080b0a7211 */ /* 0x000fe200078e10ff */
[----:B-1----:R-:W-:Y:S04]  /*0580*/  LDS R17, [R0+-0x8] ;  /* 0xfffff80000117984 */ /* 0x002fe80000000800 */
[----:B------:R-:W-:Y:S04]  /*0590*/  LDS R12, [R4] ;  /* 0x00000000040c7984 */ /* 0x000fe80000000800 */
[----:B------:R-:W1:Y:S02]  /*05a0*/  LDS R10, [R10] ;  /* 0x000000000a0a7984 */ /* 0x000e640000000800 */
[----:B-1----:R-:W-:-:S05]  /*05b0*/  IMAD.IADD R17, R10, 0x1, R17 ;  /* 0x000000010a117824 */ /* 0x002fca00078e0211 */
[----:B------:R-:W-:-:S13]  /*05c0*/  ISETP.GE.AND P1, PT, R17, R12, PT ;  /* 0x0000000c1100720c */ /* 0x000fda0003f26270 */
[----:B------:R2:W-:Y:S02]  /*05d0*/  @!P1 STS [R4], R17 ;  /* 0x0000001104009388 */ /* 0x0005e40000000800 */
.L_x_41:
[----:B------:R-:W-:Y:S05]  /*05e0*/  BSYNC.RECONVERGENT B0 ;  /* 0x0000000000007941 */ /* 0x000fea0003800200 */
.L_x_40:
[----:B------:R-:W-:Y:S06]  /*05f0*/  BAR.SYNC.DEFER_BLOCKING 0x0 ;  /* 0x0000000000007b1d */ /* 0x000fec0000010000 */
[----:B------:R-:W-:Y:S04]  /*0600*/  BSSY.RECONVERGENT B0, `(.L_x_42) ;  /* 0x0000009000007945 */ /* 0x000fe80003800200 */
[----:B------:R-:W-:Y:S05]  /*0610*/  @P0 BRA `(.L_x_43) ;  /* 0x00000000001c0947 */ /* 0x000fea0003800000 */
[----:B------:R-:W-:Y:S01]  /*0620*/  LEA R10, R15, R8, 0x2 ;  /* 0x000000080f0a7211 */ /* 0x000fe200078e10ff */
[----:B-12---:R-:W-:Y:S04]  /*0630*/  LDS R17, [R0+-0x4] ;  /* 0xfffffc0000117984 */ /* 0x006fe80000000800 */
[----:B------:R-:W-:Y:S04]  /*0640*/  LDS R12, [R4] ;  /* 0x00000000040c7984 */ /* 0x000fe80000000800 */
[----:B------:R-:W1:Y:S02]  /*0650*/  LDS R10, [R10] ;  /* 0x000000000a0a7984 */ /* 0x000e640000000800 */
[----:B-1----:R-:W-:-:S05]  /*0660*/  IMAD.IADD R17, R10, 0x1, R17 ;  /* 0x000000010a117824 */ /* 0x002fca00078e0211 */
[----:B------:R-:W-:-:S13]  /*0670*/  ISETP.GE.AND P1, PT, R17, R12, PT ;  /* 0x0000000c1100720c */ /* 0x000fda0003f26270 */
[----:B------:R3:W-:Y:S02]  /*0680*/  @!P1 STS [R4], R17 ;  /* 0x0000001104009388 */ /* 0x0007e40000000800 */
.L_x_43:
[----:B------:R-:W-:Y:S05]  /*0690*/  BSYNC.RECONVERGENT B0 ;  /* 0x0000000000007941 */ /* 0x000fea0003800200 */
.L_x_42:
[----:B------:R-:W-:Y:S06]  /*06a0*/  BAR.SYNC.DEFER_BLOCKING 0x0 ;  /* 0x0000000000007b1d */ /* 0x000fec0000010000 */
[----:B------:R-:W-:Y:S04]  /*06b0*/  BSSY.RECONVERGENT B0, `(.L_x_44) ;  /* 0x0000009000007945 */ /* 0x000fe80003800200 */
[----:B------:R-:W-:Y:S05]  /*06c0*/  @P0 BRA `(.L_x_45) ;  /* 0x00000000001c0947 */ /* 0x000fea0003800000 */
[----:B------:R-:W-:Y:S01]  /*06d0*/  LEA R10, R13, R8, 0x2 ;  /* 0x000000080d0a7211 */ /* 0x000fe200078e10ff */
[----:B-123--:R-:W-:Y:S04]  /*06e0*/  LDS R17, [R0] ;  /* 0x0000000000117984 */ /* 0x00efe80000000800 */
[----:B------:R-:W-:Y:S04]  /*06f0*/  LDS R12, [R4] ;  /* 0x00000000040c7984 */ /* 0x000fe80000000800 */
[----:B------:R-:W1:Y:S02]  /*0700*/  LDS R10, [R10] ;  /* 0x000000000a0a7984 */ /* 0x000e640000000800 */
[----:B-1----:R-:W-:-:S05]  /*0710*/  IMAD.IADD R17, R10, 0x1, R17 ;  /* 0x000000010a117824 */ /* 0x002fca00078e0211 */
[----:B------:R-:W-:-:S13]  /*0720*/  ISETP.GE.AND P1, PT, R17, R12, PT ;  /* 0x0000000c1100720c */ /* 0x000fda0003f26270 */
[----:B------:R4:W-:Y:S02]  /*0730*/  @!P1 STS [R4], R17 ;  /* 0x0000001104009388 */ /* 0x0009e40000000800 */
.L_x_45:
[----:B------:R-:W-:Y:S05]  /*0740*/  BSYNC.RECONVERGENT B0 ;  /* 0x0000000000007941 */ /* 0x000fea0003800200 */
.L_x_44:
[----:B------:R-:W-:Y:S06]  /*0750*/  BAR.SYNC.DEFER_BLOCKING 0x0 ;  /* 0x0000000000007b1d */ /* 0x000fec0000010000 */
[----:B------:R-:W-:Y:S04]  /*0760*/  BSSY.RECONVERGENT B0, `(.L_x_46) ;  /* 0x0000009000007945 */ /* 0x000fe80003800200 */
[----:B------:R-:W-:Y:S05]  /*0770*/  @P0 BRA `(.L_x_47) ;  /* 0x00000000001c0947 */ /* 0x000fea0003800000 */
[----:B------:R-:W-:Y:S01]  /*0780*/  LEA R10, R5, R8, 0x2 ;  /* 0x00000008050a7211 */ /* 0x000fe200078e10ff */
[----:B-1234-:R-:W-:Y:S04]  /*0790*/  LDS R17, [R0+0x4] ;  /* 0x0000040000117984 */ /* 0x01efe80000000800 */
[----:B------:R-:W-:Y:S04]  /*07a0*/  LDS R12, [R4] ;  /* 0x00000000040c7984 */ /* 0x000fe80000000800 */
[----:B------:R-:W1:Y:S02]  /*07b0*/  LDS R10, [R10] ;  /* 0x000000000a0a7984 */ /* 0x000e640000000800 */
[----:B-1----:R-:W-:-:S05]  /*07c0*/  IMAD.IADD R17, R10, 0x1, R17 ;  /* 0x000000010a117824 */ /* 0x002fca00078e0211 */
[----:B------:R-:W-:-:S13]  /*07d0*/  ISETP.GE.AND P1, PT, R17, R12, PT ;  /* 0x0000000c1100720c */ /* 0x000fda0003f26270 */
[----:B------:R1:W-:Y:S02]  /*07e0*/  @!P1 STS [R4], R17 ;  /* 0x0000001104009388 */ /* 0x0003e40000000800 */
.L_x_47:
[----:B------:R-:W-:Y:S05]  /*07f0*/  BSYNC.RECONVERGENT B0 ;  /* 0x0000000000007941 */ /* 0x000fea0003800200 */
.L_x_46:
[----:B------:R-:W-:Y:S01]  /*0800*/  IADD3 R9, PT, PT, R9, 0x4, RZ ;  /* 0x0000000409097810 */ /* 0x000fe20007ffe0ff */
[----:B------:R-:W-:Y:S01]  /*0810*/  BAR.SYNC.DEFER_BLOCKING 0x0 ;  /* 0x0000000000007b1d */ /* 0x000fe20000010000 */
[----:B0-----:R-:W-:Y:S01]  /*0820*/  IMAD R8, R7, 0x10, R8 ;  /* 0x0000001007087824 */ /* 0x001fe200078e0208 */
[----:B------:R-:W-:Y:S02]  /*0830*/  IADD3 R0, PT, PT, R0, 0x10, RZ ;  /* 0x0000001000007810 */ /* 0x000fe40007ffe0ff */
[----:B------:R-:W-:-:S13]  /*0840*/  ISETP.GE.AND P1, PT, R9, R6, PT ;  /* 0x000000060900720c */ /* 0x000fda0003f26270 */
[----:B------:R-:W-:Y:S05]  /*0850*/  @!P1 BRA `(.L_x_48) ;  /* 0xfffffffc003c9947 */ /* 0x000fea000383ffff */
.L_x_35:
[----:B------:R-:W5:Y:S04]  /*0860*/  LDS R5, [R4] ;  /* 0x0000000004057984 */ /* 0x000f680000000800 */
[----:B-----5:R-:W-:Y:S01]  /*0870*/  STG.E desc[UR8][R2.64], R5 ;  /* 0x0000000502007986 */ /* 0x020fe2000c101908 */
[----:B------:R-:W-:Y:S05]  /*0880*/  EXIT ;  /* 0x000000000000794d */ /* 0x000fea0003800000 */
.L_x_49:
        /* <DEDUP_REMOVED lines=15> */
.L_x_52:


//--------------------- .nv.shared._Z10gpu_phase3Piiiiii --------------------------
	.section	.nv.shared._Z10gpu_phase3Piiiiii,"aw",@nobits
	.sectionflags	@""
	.align	16
	.zero		1024


//--------------------- .nv.shared.reserved.0     --------------------------
	.section	.nv.shared.reserved.0,"aw",@nobits
	.weak		__nv_reservedSMEM_offset_0_alias
	.size		__nv_reservedSMEM_offset_0_alias, 0, 64
	.other		__nv_reservedSMEM_offset_0_alias,@"STO_CUDA_RESERVED_SHARED STV_DEFAULT"
__nv_reservedSMEM_offset_0_alias:
	.zero		0
	.zero		64


//--------------------- .nv.shared._Z10gpu_phase2Piiiiiii --------------------------
	.section	.nv.shared._Z10gpu_phase2Piiiiiii,"aw",@nobits
	.sectionflags	@""
	.align	16
	.zero		1024


//--------------------- .nv.shared._Z10gpu_phase1Piiiiii --------------------------
	.section	.nv.shared._Z10gpu_phase1Piiiiii,"aw",@nobits
	.sectionflags	@""
	.align	16
	.zero		1024


//--------------------- .nv.constant0._Z10gpu_phase3Piiiiii --------------------------
	.section	.nv.constant0._Z10gpu_phase3Piiiiii,"a",@progbits
	.sectionflags	@""
	.align	4
.nv.constant0._Z10gpu_phase3Piiiiii:
	.zero		924


//--------------------- .nv.constant0._Z10gpu_phase2Piiiiiii --------------------------
	.section	.nv.constant0._Z10gpu_phase2Piiiiiii,"a",@progbits
	.sectionflags	@""
	.align	4
.nv.constant0._Z10gpu_phase2Piiiiiii:
	.zero		928


//--------------------- .nv.constant0._Z10gpu_phase1Piiiiii --------------------------
	.section	.nv.constant0._Z10gpu_phase1Piiiiii,"a",@progbits
	.sectionflags	@""
	.align	4
.nv.constant0._Z10gpu_phase1Piiiiii:
	.zero		924


//--------------------- SYMBOLS --------------------------

	.type		.nv.reservedSmem.offset0,@object
	.size		.nv.reservedSmem.offset0,0x4
	.type		.nv.reservedSmem.cap,@object
	.size		.nv.reservedSmem.cap,0x4
